// auto-generated by cutlass_sweep.conv — config: {"arch": "sm_90", "cluster_m": 1, "cluster_n": 1, "conv_kind": "dgrad", "dtype": "fp16", "ndim": 3, "tile_k": 64, "tile_m": 128, "tile_n": 64}
#include "cutlass/cutlass.h"
#include "cute/tensor.hpp"
#include "cutlass/kernel_hardware_info.hpp"
#include "cutlass/conv/convolution.h"
#include "cutlass/conv/dispatch_policy.hpp"
#include "cutlass/conv/collective/collective_builder.hpp"
#include "cutlass/conv/kernel/conv_universal.hpp"
#include "cutlass/conv/device/conv_universal_adapter.hpp"
#include "cutlass/epilogue/collective/collective_builder.hpp"

using namespace cute;
using Elem = cutlass::half_t;
using Acc  = float;
using LayoutAB = cutlass::layout::TensorNDHWC;
using LayoutC  = cutlass::layout::TensorNDHWC;
constexpr auto ConvOp = cutlass::conv::Operator::kDgrad;
using TileShape    = Shape<_128, _64, Shape<_64>>;
using ClusterShape = Shape<_1, _1, _1>;

using CollectiveEpilogue = typename cutlass::epilogue::collective::CollectiveBuilder<
    cutlass::arch::Sm90, cutlass::arch::OpClassTensorOp,
    TileShape, ClusterShape,
    cutlass::epilogue::collective::EpilogueTileAuto,
    Acc, Acc,
    Elem, LayoutC, 128 / cutlass::sizeof_bits<Elem>::value,
    Elem, LayoutC, 128 / cutlass::sizeof_bits<Elem>::value,
    cutlass::epilogue::collective::EpilogueScheduleAuto
  >::CollectiveOp;

using CollectiveMainloop = typename cutlass::conv::collective::CollectiveBuilder<
    cutlass::arch::Sm90, cutlass::arch::OpClassTensorOp, ConvOp,
    Elem, LayoutAB, 128 / cutlass::sizeof_bits<Elem>::value,
    Elem, LayoutAB, 128 / cutlass::sizeof_bits<Elem>::value,
    Acc,
    TileShape, ClusterShape,
    cutlass::conv::collective::StageCountAutoCarveout<
        static_cast<int>(sizeof(typename CollectiveEpilogue::SharedStorage))>,
    cutlass::conv::collective::KernelScheduleAuto
  >::CollectiveOp;

using ProblemShape = cutlass::conv::ConvProblemShape<
    ConvOp, CollectiveMainloop::DispatchPolicy::NumSpatialDimensions>;
using ConvKernel = cutlass::conv::kernel::ConvUniversal<
    ProblemShape, CollectiveMainloop, CollectiveEpilogue>;
using Conv = cutlass::conv::device::ConvUniversalAdapter<ConvKernel>;

auto* _anchor = &cutlass::device_kernel<ConvKernel>;


// ===== COMPILED SASS (sm_90a) =====

	.target	sm_90a

	.elftype	@"ET_EXEC"


//--------------------- .note.nv.tkinfo           --------------------------
	.section	.note.nv.tkinfo,"",@"SHT_NOTE"
	.sectionflags	@"SHF_NOTE_NV_TKINFO"
	.tkinfo
        /*0018*/ 	.word	0x00000002
        /*0030*/ 	.string	""
        /*0030*/ 	.string	"ptxas"
        /*0030*/ 	.string	"Cuda compilation tools, release 13.0, V13.0.88"
        /*0030*/ 	.string	"Build cuda_13.0.r13.0/compiler.36424714_0"
        /*0030*/ 	.string	"-arch sm_90a -m 64 "



//--------------------- .note.nv.cuinfo           --------------------------
	.section	.note.nv.cuinfo,"",@"SHT_NOTE"
	.sectionflags	@"SHF_NOTE_NV_CUINFO"
        /*0018*/ 	.short	0x0002
        /*001a*/ 	.short	0x005a
        /*001c*/ 	.short	0x0082
	.zero		2


//--------------------- .nv.info                  --------------------------
	.section	.nv.info,"",@"SHT_CUDA_INFO"
	.align	4


	//----- nvinfo : EIATTR_REGCOUNT
	.align		4
        /*0000*/ 	.byte	0x04, 0x2f
        /*0002*/ 	.short	(.L_12 - .L_11)
	.align		4
.L_11:
        /*0004*/ 	.word	index@(_ZN7cutlass13device_kernelINS_4conv6kernel13ConvUniversalINS1_16ConvProblemShapeILNS1_8OperatorE1ELi3EEENS1_10collective14CollectiveConvINS1_46MainloopSm90TmaGmmaWarpSpecializedImplicitGemmILS5_1ELi9ELi3EN4cute5tupleIJNSA_1CILi1EEESD_SD_EEENS1_36KernelImplicitTmaWarpSpecializedSm90ELi1EEENSB_IJNSC_ILi128EEENSC_ILi64EEENSB_IJSI_EEEEEENS_6half_tESL_NSA_8TiledMMAINSA_8MMA_AtomIJNSA_4SM904GMMA25MMA_64x64x16_F32F16F16_SSILNSP_5MajorE0ELSR_1ELNSP_7ScaleInE1ELSS_1EEEEEENSA_6LayoutISE_NSB_IJNSC_ILi0EEESW_SW_EEEEENSB_IJNSA_10UnderscoreESZ_SZ_EEEEENS7_6detail26Sm90ImplicitGemmTileTraitsINSA_20SM90_TMA_LOAD_IM2COLENSA_14ComposedLayoutINSA_7SwizzleILi3ELi4ELi3EEENSA_18smem_ptr_flag_bitsILi16EEENSV_INSB_IJNSB_IJNSC_ILi8EEENSC_ILi16EEEEEENSB_IJSI_SD_EEENSB_IJSD_NSC_ILi9EEEEEEEEENSB_IJNSB_IJSI_NSC_ILi512EEEEEENSB_IJSD_SW_EEENSB_IJSW_NSC_ILi8192EEEEEEEEEEEEEvEENS13_INSA_13SM90_TMA_LOADENS15_IS17_S19_NSV_INSB_IJS1D_NSB_IJS1A_S1A_EEES1F_EEENSB_IJS1J_S1I_NSB_IJSW_NSC_ILi4096EEEEEEEEEEEEEvEEEENS_8epilogue10collective6detail29Sm90TmaWarpSpecializedAdapterINS21_15DefaultEpilogueISL_NSB_IJNSB_IJllllEEESD_SW_EEES26_NS20_6thread17LinearCombinationISL_Li1EffLNS27_9ScaleType4KindE0ELNS_15FloatRoundStyleE2ESL_EENS_4gemm15EpilogueDefaultEEEEEvvEEEEvNT_6ParamsE)
        /*0008*/ 	.word	0x0000005a


	//----- nvinfo : EIATTR_FRAME_SIZE
	.align		4
.L_12:
        /*000c*/ 	.byte	0x04, 0x11
        /*000e*/ 	.short	(.L_14 - .L_13)
	.align		4
.L_13:
        /*0010*/ 	.word	index@(_ZN7cutlass13device_kernelINS_4conv6kernel13ConvUniversalINS1_16ConvProblemShapeILNS1_8OperatorE1ELi3EEENS1_10collective14CollectiveConvINS1_46MainloopSm90TmaGmmaWarpSpecializedImplicitGemmILS5_1ELi9ELi3EN4cute5tupleIJNSA_1CILi1EEESD_SD_EEENS1_36KernelImplicitTmaWarpSpecializedSm90ELi1EEENSB_IJNSC_ILi128EEENSC_ILi64EEENSB_IJSI_EEEEEENS_6half_tESL_NSA_8TiledMMAINSA_8MMA_AtomIJNSA_4SM904GMMA25MMA_64x64x16_F32F16F16_SSILNSP_5MajorE0ELSR_1ELNSP_7ScaleInE1ELSS_1EEEEEENSA_6LayoutISE_NSB_IJNSC_ILi0EEESW_SW_EEEEENSB_IJNSA_10UnderscoreESZ_SZ_EEEEENS7_6detail26Sm90ImplicitGemmTileTraitsINSA_20SM90_TMA_LOAD_IM2COLENSA_14ComposedLayoutINSA_7SwizzleILi3ELi4ELi3EEENSA_18smem_ptr_flag_bitsILi16EEENSV_INSB_IJNSB_IJNSC_ILi8EEENSC_ILi16EEEEEENSB_IJSI_SD_EEENSB_IJSD_NSC_ILi9EEEEEEEEENSB_IJNSB_IJSI_NSC_ILi512EEEEEENSB_IJSD_SW_EEENSB_IJSW_NSC_ILi8192EEEEEEEEEEEEEvEENS13_INSA_13SM90_TMA_LOADENS15_IS17_S19_NSV_INSB_IJS1D_NSB_IJS1A_S1A_EEES1F_EEENSB_IJS1J_S1I_NSB_IJSW_NSC_ILi4096EEEEEEEEEEEEEvEEEENS_8epilogue10collective6detail29Sm90TmaWarpSpecializedAdapterINS21_15DefaultEpilogueISL_NSB_IJNSB_IJllllEEESD_SW_EEES26_NS20_6thread17LinearCombinationISL_Li1EffLNS27_9ScaleType4KindE0ELNS_15FloatRoundStyleE2ESL_EENS_4gemm15EpilogueDefaultEEEEEvvEEEEvNT_6ParamsE)
        /*0014*/ 	.word	0x00000000


	//----- nvinfo : EIATTR_MIN_STACK_SIZE
	.align		4
.L_14:
        /*0018*/ 	.byte	0x04, 0x12
        /*001a*/ 	.short	(.L_16 - .L_15)
	.align		4
.L_15:
        /*001c*/ 	.word	index@(_ZN7cutlass13device_kernelINS_4conv6kernel13ConvUniversalINS1_16ConvProblemShapeILNS1_8OperatorE1ELi3EEENS1_10collective14CollectiveConvINS1_46MainloopSm90TmaGmmaWarpSpecializedImplicitGemmILS5_1ELi9ELi3EN4cute5tupleIJNSA_1CILi1EEESD_SD_EEENS1_36KernelImplicitTmaWarpSpecializedSm90ELi1EEENSB_IJNSC_ILi128EEENSC_ILi64EEENSB_IJSI_EEEEEENS_6half_tESL_NSA_8TiledMMAINSA_8MMA_AtomIJNSA_4SM904GMMA25MMA_64x64x16_F32F16F16_SSILNSP_5MajorE0ELSR_1ELNSP_7ScaleInE1ELSS_1EEEEEENSA_6LayoutISE_NSB_IJNSC_ILi0EEESW_SW_EEEEENSB_IJNSA_10UnderscoreESZ_SZ_EEEEENS7_6detail26Sm90ImplicitGemmTileTraitsINSA_20SM90_TMA_LOAD_IM2COLENSA_14ComposedLayoutINSA_7SwizzleILi3ELi4ELi3EEENSA_18smem_ptr_flag_bitsILi16EEENSV_INSB_IJNSB_IJNSC_ILi8EEENSC_ILi16EEEEEENSB_IJSI_SD_EEENSB_IJSD_NSC_ILi9EEEEEEEEENSB_IJNSB_IJSI_NSC_ILi512EEEEEENSB_IJSD_SW_EEENSB_IJSW_NSC_ILi8192EEEEEEEEEEEEEvEENS13_INSA_13SM90_TMA_LOADENS15_IS17_S19_NSV_INSB_IJS1D_NSB_IJS1A_S1A_EEES1F_EEENSB_IJS1J_S1I_NSB_IJSW_NSC_ILi4096EEEEEEEEEEEEEvEEEENS_8epilogue10collective6detail29Sm90TmaWarpSpecializedAdapterINS21_15DefaultEpilogueISL_NSB_IJNSB_IJllllEEESD_SW_EEES26_NS20_6thread17LinearCombinationISL_Li1EffLNS27_9ScaleType4KindE0ELNS_15FloatRoundStyleE2ESL_EENS_4gemm15EpilogueDefaultEEEEEvvEEEEvNT_6ParamsE)
        /*0020*/ 	.word	0x00000000
.L_16:


//--------------------- .nv.compat                --------------------------
	.section	.nv.compat,"",@"SHT_CUDA_COMPAT_INFO"
	.align	4
        /*0000*/ 	.byte	0x02, 0x09, 0x01, 0x00, 0x02, 0x02, 0x04, 0x00, 0x02, 0x05, 0x05, 0x00, 0x03, 0x07, 0x01, 0x01
        /*0010*/ 	.byte	0x02, 0x03, 0x01, 0x00, 0x02, 0x06, 0x01, 0x00, 0x04, 0x0b, 0x08, 0x00, 0x00, 0x00, 0x00, 0x00
        /*0020*/ 	.byte	0x00, 0x00, 0x00, 0x00


//--------------------- .nv.info._ZN7cutlass13device_kernelINS_4conv6kernel13ConvUniversalINS1_16ConvProblemShapeILNS1_8OperatorE1ELi3EEENS1_10collective14CollectiveConvINS1_46MainloopSm90TmaGmmaWarpSpecializedImplicitGemmILS5_1ELi9ELi3EN4cute5tupleIJNSA_1CILi1EEESD_SD_EEENS1_36KernelImplicitTmaWarpSpecializedSm90ELi1EEENSB_IJNSC_ILi128EEENSC_ILi64EEENSB_IJSI_EEEEEENS_6half_tESL_NSA_8TiledMMAINSA_8MMA_AtomIJNSA_4SM904GMMA25MMA_64x64x16_F32F16F16_SSILNSP_5MajorE0ELSR_1ELNSP_7ScaleInE1ELSS_1EEEEEENSA_6LayoutISE_NSB_IJNSC_ILi0EEESW_SW_EEEEENSB_IJNSA_10UnderscoreESZ_SZ_EEEEENS7_6detail26Sm90ImplicitGemmTileTraitsINSA_20SM90_TMA_LOAD_IM2COLENSA_14ComposedLayoutINSA_7SwizzleILi3ELi4ELi3EEENSA_18smem_ptr_flag_bitsILi16EEENSV_INSB_IJNSB_IJNSC_ILi8EEENSC_ILi16EEEEEENSB_IJSI_SD_EEENSB_IJSD_NSC_ILi9EEEEEEEEENSB_IJNSB_IJSI_NSC_ILi512EEEEEENSB_IJSD_SW_EEENSB_IJSW_NSC_ILi8192EEEEEEEEEEEEEvEENS13_INSA_13SM90_TMA_LOADENS15_IS17_S19_NSV_INSB_IJS1D_NSB_IJS1A_S1A_EEES1F_EEENSB_IJS1J_S1I_NSB_IJSW_NSC_ILi4096EEEEEEEEEEEEEvEEEENS_8epilogue10collective6detail29Sm90TmaWarpSpecializedAdapterINS21_15DefaultEpilogueISL_NSB_IJNSB_IJllllEEESD_SW_EEES26_NS20_6thread17LinearCombinationISL_Li1EffLNS27_9ScaleType4KindE0ELNS_15FloatRoundStyleE2ESL_EENS_4gemm15EpilogueDefaultEEEEEvvEEEEvNT_6ParamsE --------------------------
	.section	.nv.info._ZN7cutlass13device_kernelINS_4conv6kernel13ConvUniversalINS1_16ConvProblemShapeILNS1_8OperatorE1ELi3EEENS1_10collective14CollectiveConvINS1_46MainloopSm90TmaGmmaWarpSpecializedImplicitGemmILS5_1ELi9ELi3EN4cute5tupleIJNSA_1CILi1EEESD_SD_EEENS1_36KernelImplicitTmaWarpSpecializedSm90ELi1EEENSB_IJNSC_ILi128EEENSC_ILi64EEENSB_IJSI_EEEEEENS_6half_tESL_NSA_8TiledMMAINSA_8MMA_AtomIJNSA_4SM904GMMA25MMA_64x64x16_F32F16F16_SSILNSP_5MajorE0ELSR_1ELNSP_7ScaleInE1ELSS_1EEEEEENSA_6LayoutISE_NSB_IJNSC_ILi0EEESW_SW_EEEEENSB_IJNSA_10UnderscoreESZ_SZ_EEEEENS7_6detail26Sm90ImplicitGemmTileTraitsINSA_20SM90_TMA_LOAD_IM2COLENSA_14ComposedLayoutINSA_7SwizzleILi3ELi4ELi3EEENSA_18smem_ptr_flag_bitsILi16EEENSV_INSB_IJNSB_IJNSC_ILi8EEENSC_ILi16EEEEEENSB_IJSI_SD_EEENSB_IJSD_NSC_ILi9EEEEEEEEENSB_IJNSB_IJSI_NSC_ILi512EEEEEENSB_IJSD_SW_EEENSB_IJSW_NSC_ILi8192EEEEEEEEEEEEEvEENS13_INSA_13SM90_TMA_LOADENS15_IS17_S19_NSV_INSB_IJS1D_NSB_IJS1A_S1A_EEES1F_EEENSB_IJS1J_S1I_NSB_IJSW_NSC_ILi4096EEEEEEEEEEEEEvEEEENS_8epilogue10collective6detail29Sm90TmaWarpSpecializedAdapterINS21_15DefaultEpilogueISL_NSB_IJNSB_IJllllEEESD_SW_EEES26_NS20_6thread17LinearCombinationISL_Li1EffLNS27_9ScaleType4KindE0ELNS_15FloatRoundStyleE2ESL_EENS_4gemm15EpilogueDefaultEEEEEvvEEEEvNT_6ParamsE,"",@"SHT_CUDA_INFO"
	.sectionflags	@""
	.align	4


	//----- nvinfo : EIATTR_CUDA_API_VERSION
	.align		4
        /*0000*/ 	.byte	0x04, 0x37
        /*0002*/ 	.short	(.L_18 - .L_17)
.L_17:
        /*0004*/ 	.word	0x00000082


	//----- nvinfo : EIATTR_KPARAM_INFO
	.align		4
.L_18:
        /*0008*/ 	.byte	0x04, 0x17
        /*000a*/ 	.short	(.L_20 - .L_19)
.L_19:
        /*000c*/ 	.word	0x00000000
        /*0010*/ 	.short	0x0000
        /*0012*/ 	.short	0x0070
        /*0014*/ 	.byte	0x00, 0xf0, 0x01, 0x10


	//----- nvinfo : EIATTR_SPARSE_MMA_MASK
	.align		4
.L_20:
        /*0018*/ 	.byte	0x03, 0x50
        /*001a*/ 	.short	0x0000


	//----- nvinfo : EIATTR_MAXREG_COUNT
	.align		4
        /*001c*/ 	.byte	0x03, 0x1b
        /*001e*/ 	.short	0x00ff


	//----- nvinfo : EIATTR_NUM_BARRIERS
	.align		4
        /*0020*/ 	.byte	0x02, 0x4c
        /*0022*/ 	.byte	0x01
	.zero		1


	//----- nvinfo : EIATTR_MERCURY_ISA_VERSION
	.align		4
        /*0024*/ 	.byte	0x03, 0x5f
        /*0026*/ 	.short	0x0101


	//----- nvinfo : EIATTR_COOP_GROUP_MASK_REGIDS
	.align		4
        /*0028*/ 	.byte	0x04, 0x29
        /*002a*/ 	.short	(.L_22 - .L_21)


	//   ....[0]....
.L_21:
        /*002c*/ 	.word	0xffffffff


	//   ....[1]....
        /*0030*/ 	.word	0xffffffff


	//   ....[2]....
        /*0034*/ 	.word	0xffffffff


	//----- nvinfo : EIATTR_COOP_GROUP_INSTR_OFFSETS
	.align		4
.L_22:
        /*0038*/ 	.byte	0x04, 0x28
        /*003a*/ 	.short	(.L_24 - .L_23)


	//   ....[0]....
.L_23:
        /*003c*/ 	.word	0x00000060


	//   ....[1]....
        /*0040*/ 	.word	0x00000070


	//   ....[2]....
        /*0044*/ 	.word	0x00000130


	//----- nvinfo : EIATTR_MBARRIER_INSTR_OFFSETS
	.align		4
.L_24:
        /*0048*/ 	.byte	0x04, 0x39
        /*004a*/ 	.short	(.L_26 - .L_25)


	//   ....[0]....
.L_25:
        /*004c*/ 	.word	0x00000270
        /*0050*/ 	.word	0x000000ff
        /*0054*/ 	.word	0x00036000
        /*0058*/ 	.short	0x0100
        /*005a*/ 	.byte	0x08
	.zero		1


	//   ....[1]....
        /*005c*/ 	.word	0x00000280
        /*0060*/ 	.word	0x000000ff
        /*0064*/ 	.word	0x00036048
        /*0068*/ 	.short	0x0100
        /*006a*/ 	.byte	0x08
	.zero		1


	//   ....[2]....
        /*006c*/ 	.word	0x00000290
        /*0070*/ 	.word	0x000000ff
        /*0074*/ 	.word	0x00036008
        /*0078*/ 	.short	0x0100
        /*007a*/ 	.byte	0x08
	.zero		1


	//   ....[3]....
        /*007c*/ 	.word	0x000002a0
        /*0080*/ 	.word	0x000000ff
        /*0084*/ 	.word	0x00036050
        /*0088*/ 	.short	0x0100
        /*008a*/ 	.byte	0x08
	.zero		1


	//   ....[4]....
        /*008c*/ 	.word	0x000002b0
        /*0090*/ 	.word	0x000000ff
        /*0094*/ 	.word	0x00036010
        /*0098*/ 	.short	0x0100
        /*009a*/ 	.byte	0x08
	.zero		1


	//   ....[5]....
        /*009c*/ 	.word	0x000002c0
        /*00a0*/ 	.word	0x000000ff
        /*00a4*/ 	.word	0x00036058
        /*00a8*/ 	.short	0x0100
        /*00aa*/ 	.byte	0x08
	.zero		1


	//   ....[6]....
        /*00ac*/ 	.word	0x000002d0
        /*00b0*/ 	.word	0x000000ff
        /*00b4*/ 	.word	0x00036018
        /*00b8*/ 	.short	0x0100
        /*00ba*/ 	.byte	0x08
	.zero		1


	//   ....[7]....
        /*00bc*/ 	.word	0x000002e0
        /*00c0*/ 	.word	0x000000ff
        /*00c4*/ 	.word	0x00036060
        /*00c8*/ 	.short	0x0100
        /*00ca*/ 	.byte	0x08
	.zero		1


	//   ....[8]....
        /*00cc*/ 	.word	0x000002f0
        /*00d0*/ 	.word	0x000000ff
        /*00d4*/ 	.word	0x00036020
        /*00d8*/ 	.short	0x0100
        /*00da*/ 	.byte	0x08
	.zero		1


	//   ....[9]....
        /*00dc*/ 	.word	0x00000300
        /*00e0*/ 	.word	0x000000ff
        /*00e4*/ 	.word	0x00036068
        /*00e8*/ 	.short	0x0100
        /*00ea*/ 	.byte	0x08
	.zero		1


	//   ....[10]....
        /*00ec*/ 	.word	0x00000310
        /*00f0*/ 	.word	0x000000ff
        /*00f4*/ 	.word	0x00036028
        /*00f8*/ 	.short	0x0100
        /*00fa*/ 	.byte	0x08
	.zero		1


	//   ....[11]....
        /*00fc*/ 	.word	0x00000320
        /*0100*/ 	.word	0x000000ff
        /*0104*/ 	.word	0x00036070
        /*0108*/ 	.short	0x0100
        /*010a*/ 	.byte	0x08
	.zero		1


	//   ....[12]....
        /*010c*/ 	.word	0x00000330
        /*0110*/ 	.word	0x000000ff
        /*0114*/ 	.word	0x00036030
        /*0118*/ 	.short	0x0100
        /*011a*/ 	.byte	0x08
	.zero		1


	//   ....[13]....
        /*011c*/ 	.word	0x00000340
        /*0120*/ 	.word	0x000000ff
        /*0124*/ 	.word	0x00036078
        /*0128*/ 	.short	0x0100
        /*012a*/ 	.byte	0x08
	.zero		1


	//   ....[14]....
        /*012c*/ 	.word	0x00000350
        /*0130*/ 	.word	0x000000ff
        /*0134*/ 	.word	0x00036038
        /*0138*/ 	.short	0x0100
        /*013a*/ 	.byte	0x08
	.zero		1


	//   ....[15]....
        /*013c*/ 	.word	0x00000360
        /*0140*/ 	.word	0x000000ff
        /*0144*/ 	.word	0x00036080
        /*0148*/ 	.short	0x0100
        /*014a*/ 	.byte	0x08
	.zero		1


	//   ....[16]....
        /*014c*/ 	.word	0x00000370
        /*0150*/ 	.word	0x000000ff
        /*0154*/ 	.word	0x00036040
        /*0158*/ 	.short	0x0100
        /*015a*/ 	.byte	0x08
	.zero		1


	//   ....[17]....
        /*015c*/ 	.word	0x00000380
        /*0160*/ 	.word	0x000000ff
        /*0164*/ 	.word	0x00036088
        /*0168*/ 	.short	0x0100
        /*016a*/ 	.byte	0x08
	.zero		1


	//   ....[18]....
        /*016c*/ 	.word	0x00000a50
        /*0170*/ 	.word	0x00000005
        /*0174*/ 	.word	0x00036000
        /*0178*/ 	.short	0x010a
        /*017a*/ 	.byte	0x3f
	.zero		1


	//   ....[19]....
        /*017c*/ 	.word	0x00000ed0
        /*0180*/ 	.word	0x00000006
        /*0184*/ 	.word	0x00036000
        /*0188*/ 	.short	0x010a
        /*018a*/ 	.byte	0x3f
	.zero		1


	//   ....[20]....
        /*018c*/ 	.word	0x000011f0
        /*0190*/ 	.word	0x000000ff
        /*0194*/ 	.word	0x00000000
        /*0198*/ 	.short	0x0101
        /*019a*/ 	.byte	0x08
	.zero		1


	//   ....[21]....
        /*019c*/ 	.word	0x000013e0
        /*01a0*/ 	.word	0x00000003
        /*01a4*/ 	.word	0x00000000
        /*01a8*/ 	.short	0x0101
        /*01aa*/ 	.byte	0x3f
	.zero		1


	//   ....[22]....
        /*01ac*/ 	.word	0x000061d0
        /*01b0*/ 	.word	0x00000011
        /*01b4*/ 	.word	0x00036048
        /*01b8*/ 	.short	0x010a
        /*01ba*/ 	.byte	0x3f
	.zero		1


	//   ....[23]....
        /*01bc*/ 	.word	0x000069c0
        /*01c0*/ 	.word	0x00000004
        /*01c4*/ 	.word	0x00000000
        /*01c8*/ 	.short	0x010a
        /*01ca*/ 	.byte	0x3f
	.zero		1


	//   ....[24]....
        /*01cc*/ 	.word	0x00006a70
        /*01d0*/ 	.word	0x00000000
        /*01d4*/ 	.word	0x00000000
        /*01d8*/ 	.short	0x010a
        /*01da*/ 	.byte	0x3f
	.zero		1


	//   ....[25]....
        /*01dc*/ 	.word	0x00006b20
        /*01e0*/ 	.word	0x00000000
        /*01e4*/ 	.word	0x00000000
        /*01e8*/ 	.short	0x010a
        /*01ea*/ 	.byte	0x3f
	.zero		1


	//   ....[26]....
        /*01ec*/ 	.word	0x00006bd0
        /*01f0*/ 	.word	0x00000000
        /*01f4*/ 	.word	0x00000000
        /*01f8*/ 	.short	0x010a
        /*01fa*/ 	.byte	0x3f
	.zero		1


	//   ....[27]....
        /*01fc*/ 	.word	0x00006c80
        /*0200*/ 	.word	0x00000000
        /*0204*/ 	.word	0x00000000
        /*0208*/ 	.short	0x010a
        /*020a*/ 	.byte	0x3f
	.zero		1


	//   ....[28]....
        /*020c*/ 	.word	0x00006d30
        /*0210*/ 	.word	0x00000000
        /*0214*/ 	.word	0x00000000
        /*0218*/ 	.short	0x010a
        /*021a*/ 	.byte	0x3f
	.zero		1


	//   ....[29]....
        /*021c*/ 	.word	0x00006de0
        /*0220*/ 	.word	0x00000000
        /*0224*/ 	.word	0x00000000
        /*0228*/ 	.short	0x010a
        /*022a*/ 	.byte	0x3f
	.zero		1


	//   ....[30]....
        /*022c*/ 	.word	0x00006e90
        /*0230*/ 	.word	0x00000000
        /*0234*/ 	.word	0x00000000
        /*0238*/ 	.short	0x010a
        /*023a*/ 	.byte	0x3f
	.zero		1


	//   ....[31]....
        /*023c*/ 	.word	0x00006f40
        /*0240*/ 	.word	0x00000003
        /*0244*/ 	.word	0x00000000
        /*0248*/ 	.short	0x010a
        /*024a*/ 	.byte	0x3f
	.zero		1


	//----- nvinfo : EIATTR_NUM_MBARRIERS
	.align		4
.L_26:
        /*024c*/ 	.byte	0x03, 0x38
        /*024e*/ 	.short	0x0012


	//----- nvinfo : EIATTR_EXIT_INSTR_OFFSETS
	.align		4
        /*0250*/ 	.byte	0x04, 0x1c
        /*0252*/ 	.short	(.L_28 - .L_27)


	//   ....[0]....
.L_27:
        /*0254*/ 	.word	0x00000780


	//   ....[1]....
        /*0258*/ 	.word	0x00001530


	//   ....[2]....
        /*025c*/ 	.word	0x00004900


	//   ....[3]....
        /*0260*/ 	.word	0x00004930


	//   ....[4]....
        /*0264*/ 	.word	0x00005f90


	//   ....[5]....
        /*0268*/ 	.word	0x00005fc0


	//   ....[6]....
        /*026c*/ 	.word	0x00005fe0


	//   ....[7]....
        /*0270*/ 	.word	0x000068b0


	//   ....[8]....
        /*0274*/ 	.word	0x00006f70


	//----- nvinfo : EIATTR_MAX_THREADS
	.align		4
.L_28:
        /*0278*/ 	.byte	0x04, 0x05
        /*027a*/ 	.short	(.L_30 - .L_29)
.L_29:
        /*027c*/ 	.word	0x00000100
        /*0280*/ 	.word	0x00000001
        /*0284*/ 	.word	0x00000001


	//----- nvinfo : EIATTR_CRS_STACK_SIZE
	.align		4
.L_30:
        /*0288*/ 	.byte	0x04, 0x1e
        /*028a*/ 	.short	(.L_32 - .L_31)
.L_31:
        /*028c*/ 	.word	0x00000000


	//----- nvinfo : EIATTR_CBANK_PARAM_SIZE
	.align		4
.L_32:
        /*0290*/ 	.byte	0x03, 0x19
        /*0292*/ 	.short	0x0470


	//----- nvinfo : EIATTR_PARAM_CBANK
	.align		4
        /*0294*/ 	.byte	0x04, 0x0a
        /*0296*/ 	.short	(.L_34 - .L_33)
	.align		4
.L_33:
        /*0298*/ 	.word	index@(.nv.constant0._ZN7cutlass13device_kernelINS_4conv6kernel13ConvUniversalINS1_16ConvProblemShapeILNS1_8OperatorE1ELi3EEENS1_10collective14CollectiveConvINS1_46MainloopSm90TmaGmmaWarpSpecializedImplicitGemmILS5_1ELi9ELi3EN4cute5tupleIJNSA_1CILi1EEESD_SD_EEENS1_36KernelImplicitTmaWarpSpecializedSm90ELi1EEENSB_IJNSC_ILi128EEENSC_ILi64EEENSB_IJSI_EEEEEENS_6half_tESL_NSA_8TiledMMAINSA_8MMA_AtomIJNSA_4SM904GMMA25MMA_64x64x16_F32F16F16_SSILNSP_5MajorE0ELSR_1ELNSP_7ScaleInE1ELSS_1EEEEEENSA_6LayoutISE_NSB_IJNSC_ILi0EEESW_SW_EEEEENSB_IJNSA_10UnderscoreESZ_SZ_EEEEENS7_6detail26Sm90ImplicitGemmTileTraitsINSA_20SM90_TMA_LOAD_IM2COLENSA_14ComposedLayoutINSA_7SwizzleILi3ELi4ELi3EEENSA_18smem_ptr_flag_bitsILi16EEENSV_INSB_IJNSB_IJNSC_ILi8EEENSC_ILi16EEEEEENSB_IJSI_SD_EEENSB_IJSD_NSC_ILi9EEEEEEEEENSB_IJNSB_IJSI_NSC_ILi512EEEEEENSB_IJSD_SW_EEENSB_IJSW_NSC_ILi8192EEEEEEEEEEEEEvEENS13_INSA_13SM90_TMA_LOADENS15_IS17_S19_NSV_INSB_IJS1D_NSB_IJS1A_S1A_EEES1F_EEENSB_IJS1J_S1I_NSB_IJSW_NSC_ILi4096EEEEEEEEEEEEEvEEEENS_8epilogue10collective6detail29Sm90TmaWarpSpecializedAdapterINS21_15DefaultEpilogueISL_NSB_IJNSB_IJllllEEESD_SW_EEES26_NS20_6thread17LinearCombinationISL_Li1EffLNS27_9ScaleType4KindE0ELNS_15FloatRoundStyleE2ESL_EENS_4gemm15EpilogueDefaultEEEEEvvEEEEvNT_6ParamsE)
        /*029c*/ 	.short	0x0210
        /*029e*/ 	.short	0x0470


	//----- nvinfo : EIATTR_SW_WAR
	.align		4
.L_34:
        /*02a0*/ 	.byte	0x04, 0x36
        /*02a2*/ 	.short	(.L_36 - .L_35)
.L_35:
        /*02a4*/ 	.word	0x00000008
.L_36:


//--------------------- .nv.callgraph             --------------------------
	.section	.nv.callgraph,"",@"SHT_CUDA_CALLGRAPH"
	.align	4
	.sectionentsize	8
	.align		4
        /*0000*/ 	.word	0x00000000
	.align		4
        /*0004*/ 	.word	0xffffffff
	.align		4
        /*0008*/ 	.word	0x00000000
	.align		4
        /*000c*/ 	.word	0xfffffffe
	.align		4
        /*0010*/ 	.word	0x00000000
	.align		4
        /*0014*/ 	.word	0xfffffffd
	.align		4
        /*0018*/ 	.word	0x00000000
	.align		4
        /*001c*/ 	.word	0xfffffffc


//--------------------- .nv.constant4             --------------------------
	.section	.nv.constant4,"a",@progbits
	.align	8
	.align		8
.nv.constant4:
        /*0000*/ 	.dword	_ZN39_INTERNAL_fab0868c_4_k_cu_65dfe4e9_28694cuda3std3__45__cpo5beginE
	.align		8
        /*0008*/ 	.dword	_ZN39_INTERNAL_fab0868c_4_k_cu_65dfe4e9_28694cuda3std3__45__cpo3endE
	.align		8
        /*0010*/ 	.dword	_ZN39_INTERNAL_fab0868c_4_k_cu_65dfe4e9_28694cuda3std3__45__cpo6cbeginE
	.align		8
        /*0018*/ 	.dword	_ZN39_INTERNAL_fab0868c_4_k_cu_65dfe4e9_28694cuda3std3__45__cpo4cendE
	.align		8
        /*0020*/ 	.dword	_ZN39_INTERNAL_fab0868c_4_k_cu_65dfe4e9_28694cuda3std3__441_GLOBAL__N__fab0868c_4_k_cu_65dfe4e9_28696ignoreE
	.align		8
        /*0028*/ 	.dword	_ZN39_INTERNAL_fab0868c_4_k_cu_65dfe4e9_28694cuda3std3__419piecewise_constructE
	.align		8
        /*0030*/ 	.dword	_ZN39_INTERNAL_fab0868c_4_k_cu_65dfe4e9_28694cuda3std3__48in_placeE
	.align		8
        /*0038*/ 	.dword	_ZN39_INTERNAL_fab0868c_4_k_cu_65dfe4e9_28694cuda3std6ranges3__45__cpo4swapE
	.align		8
        /*0040*/ 	.dword	_ZN39_INTERNAL_fab0868c_4_k_cu_65dfe4e9_28694cuda3std6ranges3__45__cpo9iter_moveE
	.align		8
        /*0048*/ 	.dword	_ZN39_INTERNAL_fab0868c_4_k_cu_65dfe4e9_28694cute7productE
	.align		8
        /*0050*/ 	.dword	_ZN39_INTERNAL_fab0868c_4_k_cu_65dfe4e9_28694cute1_E


//--------------------- .text._ZN7cutlass13device_kernelINS_4conv6kernel13ConvUniversalINS1_16ConvProblemShapeILNS1_8OperatorE1ELi3EEENS1_10collective14CollectiveConvINS1_46MainloopSm90TmaGmmaWarpSpecializedImplicitGemmILS5_1ELi9ELi3EN4cute5tupleIJNSA_1CILi1EEESD_SD_EEENS1_36KernelImplicitTmaWarpSpecializedSm90ELi1EEENSB_IJNSC_ILi128EEENSC_ILi64EEENSB_IJSI_EEEEEENS_6half_tESL_NSA_8TiledMMAINSA_8MMA_AtomIJNSA_4SM904GMMA25MMA_64x64x16_F32F16F16_SSILNSP_5MajorE0ELSR_1ELNSP_7ScaleInE1ELSS_1EEEEEENSA_6LayoutISE_NSB_IJNSC_ILi0EEESW_SW_EEEEENSB_IJNSA_10UnderscoreESZ_SZ_EEEEENS7_6detail26Sm90ImplicitGemmTileTraitsINSA_20SM90_TMA_LOAD_IM2COLENSA_14ComposedLayoutINSA_7SwizzleILi3ELi4ELi3EEENSA_18smem_ptr_flag_bitsILi16EEENSV_INSB_IJNSB_IJNSC_ILi8EEENSC_ILi16EEEEEENSB_IJSI_SD_EEENSB_IJSD_NSC_ILi9EEEEEEEEENSB_IJNSB_IJSI_NSC_ILi512EEEEEENSB_IJSD_SW_EEENSB_IJSW_NSC_ILi8192EEEEEEEEEEEEEvEENS13_INSA_13SM90_TMA_LOADENS15_IS17_S19_NSV_INSB_IJS1D_NSB_IJS1A_S1A_EEES1F_EEENSB_IJS1J_S1I_NSB_IJSW_NSC_ILi4096EEEEEEEEEEEEEvEEEENS_8epilogue10collective6detail29Sm90TmaWarpSpecializedAdapterINS21_15DefaultEpilogueISL_NSB_IJNSB_IJllllEEESD_SW_EEES26_NS20_6thread17LinearCombinationISL_Li1EffLNS27_9ScaleType4KindE0ELNS_15FloatRoundStyleE2ESL_EENS_4gemm15EpilogueDefaultEEEEEvvEEEEvNT_6ParamsE --------------------------
	.section	.text._ZN7cutlass13device_kernelINS_4conv6kernel13ConvUniversalINS1_16ConvProblemShapeILNS1_8OperatorE1ELi3EEENS1_10collective14CollectiveConvINS1_46MainloopSm90TmaGmmaWarpSpecializedImplicitGemmILS5_1ELi9ELi3EN4cute5tupleIJNSA_1CILi1EEESD_SD_EEENS1_36KernelImplicitTmaWarpSpecializedSm90ELi1EEENSB_IJNSC_ILi128EEENSC_ILi64EEENSB_IJSI_EEEEEENS_6half_tESL_NSA_8TiledMMAINSA_8MMA_AtomIJNSA_4SM904GMMA25MMA_64x64x16_F32F16F16_SSILNSP_5MajorE0ELSR_1ELNSP_7ScaleInE1ELSS_1EEEEEENSA_6LayoutISE_NSB_IJNSC_ILi0EEESW_SW_EEEEENSB_IJNSA_10UnderscoreESZ_SZ_EEEEENS7_6detail26Sm90ImplicitGemmTileTraitsINSA_20SM90_TMA_LOAD_IM2COLENSA_14ComposedLayoutINSA_7SwizzleILi3ELi4ELi3EEENSA_18smem_ptr_flag_bitsILi16EEENSV_INSB_IJNSB_IJNSC_ILi8EEENSC_ILi16EEEEEENSB_IJSI_SD_EEENSB_IJSD_NSC_ILi9EEEEEEEEENSB_IJNSB_IJSI_NSC_ILi512EEEEEENSB_IJSD_SW_EEENSB_IJSW_NSC_ILi8192EEEEEEEEEEEEEvEENS13_INSA_13SM90_TMA_LOADENS15_IS17_S19_NSV_INSB_IJS1D_NSB_IJS1A_S1A_EEES1F_EEENSB_IJS1J_S1I_NSB_IJSW_NSC_ILi4096EEEEEEEEEEEEEvEEEENS_8epilogue10collective6detail29Sm90TmaWarpSpecializedAdapterINS21_15DefaultEpilogueISL_NSB_IJNSB_IJllllEEESD_SW_EEES26_NS20_6thread17LinearCombinationISL_Li1EffLNS27_9ScaleType4KindE0ELNS_15FloatRoundStyleE2ESL_EENS_4gemm15EpilogueDefaultEEEEEvvEEEEvNT_6ParamsE,"ax",@progbits
	.align	128
.text._ZN7cutlass13device_kernelINS_4conv6kernel13ConvUniversalINS1_16ConvProblemShapeILNS1_8OperatorE1ELi3EEENS1_10collective14CollectiveConvINS1_46MainloopSm90TmaGmmaWarpSpecializedImplicitGemmILS5_1ELi9ELi3EN4cute5tupleIJNSA_1CILi1EEESD_SD_EEENS1_36KernelImplicitTmaWarpSpecializedSm90ELi1EEENSB_IJNSC_ILi128EEENSC_ILi64EEENSB_IJSI_EEEEEENS_6half_tESL_NSA_8TiledMMAINSA_8MMA_AtomIJNSA_4SM904GMMA25MMA_64x64x16_F32F16F16_SSILNSP_5MajorE0ELSR_1ELNSP_7ScaleInE1ELSS_1EEEEEENSA_6LayoutISE_NSB_IJNSC_ILi0EEESW_SW_EEEEENSB_IJNSA_10UnderscoreESZ_SZ_EEEEENS7_6detail26Sm90ImplicitGemmTileTraitsINSA_20SM90_TMA_LOAD_IM2COLENSA_14ComposedLayoutINSA_7SwizzleILi3ELi4ELi3EEENSA_18smem_ptr_flag_bitsILi16EEENSV_INSB_IJNSB_IJNSC_ILi8EEENSC_ILi16EEEEEENSB_IJSI_SD_EEENSB_IJSD_NSC_ILi9EEEEEEEEENSB_IJNSB_IJSI_NSC_ILi512EEEEEENSB_IJSD_SW_EEENSB_IJSW_NSC_ILi8192EEEEEEEEEEEEEvEENS13_INSA_13SM90_TMA_LOADENS15_IS17_S19_NSV_INSB_IJS1D_NSB_IJS1A_S1A_EEES1F_EEENSB_IJS1J_S1I_NSB_IJSW_NSC_ILi4096EEEEEEEEEEEEEvEEEENS_8epilogue10collective6detail29Sm90TmaWarpSpecializedAdapterINS21_15DefaultEpilogueISL_NSB_IJNSB_IJllllEEESD_SW_EEES26_NS20_6thread17LinearCombinationISL_Li1EffLNS27_9ScaleType4KindE0ELNS_15FloatRoundStyleE2ESL_EENS_4gemm15EpilogueDefaultEEEEEvvEEEEvNT_6ParamsE:
        .type           _ZN7cutlass13device_kernelINS_4conv6kernel13ConvUniversalINS1_16ConvProblemShapeILNS1_8OperatorE1ELi3EEENS1_10collective14CollectiveConvINS1_46MainloopSm90TmaGmmaWarpSpecializedImplicitGemmILS5_1ELi9ELi3EN4cute5tupleIJNSA_1CILi1EEESD_SD_EEENS1_36KernelImplicitTmaWarpSpecializedSm90ELi1EEENSB_IJNSC_ILi128EEENSC_ILi64EEENSB_IJSI_EEEEEENS_6half_tESL_NSA_8TiledMMAINSA_8MMA_AtomIJNSA_4SM904GMMA25MMA_64x64x16_F32F16F16_SSILNSP_5MajorE0ELSR_1ELNSP_7ScaleInE1ELSS_1EEEEEENSA_6LayoutISE_NSB_IJNSC_ILi0EEESW_SW_EEEEENSB_IJNSA_10UnderscoreESZ_SZ_EEEEENS7_6detail26Sm90ImplicitGemmTileTraitsINSA_20SM90_TMA_LOAD_IM2COLENSA_14ComposedLayoutINSA_7SwizzleILi3ELi4ELi3EEENSA_18smem_ptr_flag_bitsILi16EEENSV_INSB_IJNSB_IJNSC_ILi8EEENSC_ILi16EEEEEENSB_IJSI_SD_EEENSB_IJSD_NSC_ILi9EEEEEEEEENSB_IJNSB_IJSI_NSC_ILi512EEEEEENSB_IJSD_SW_EEENSB_IJSW_NSC_ILi8192EEEEEEEEEEEEEvEENS13_INSA_13SM90_TMA_LOADENS15_IS17_S19_NSV_INSB_IJS1D_NSB_IJS1A_S1A_EEES1F_EEENSB_IJS1J_S1I_NSB_IJSW_NSC_ILi4096EEEEEEEEEEEEEvEEEENS_8epilogue10collective6detail29Sm90TmaWarpSpecializedAdapterINS21_15DefaultEpilogueISL_NSB_IJNSB_IJllllEEESD_SW_EEES26_NS20_6thread17LinearCombinationISL_Li1EffLNS27_9ScaleType4KindE0ELNS_15FloatRoundStyleE2ESL_EENS_4gemm15EpilogueDefaultEEEEEvvEEEEvNT_6ParamsE,@function
        .size           _ZN7cutlass13device_kernelINS_4conv6kernel13ConvUniversalINS1_16ConvProblemShapeILNS1_8OperatorE1ELi3EEENS1_10collective14CollectiveConvINS1_46MainloopSm90TmaGmmaWarpSpecializedImplicitGemmILS5_1ELi9ELi3EN4cute5tupleIJNSA_1CILi1EEESD_SD_EEENS1_36KernelImplicitTmaWarpSpecializedSm90ELi1EEENSB_IJNSC_ILi128EEENSC_ILi64EEENSB_IJSI_EEEEEENS_6half_tESL_NSA_8TiledMMAINSA_8MMA_AtomIJNSA_4SM904GMMA25MMA_64x64x16_F32F16F16_SSILNSP_5MajorE0ELSR_1ELNSP_7ScaleInE1ELSS_1EEEEEENSA_6LayoutISE_NSB_IJNSC_ILi0EEESW_SW_EEEEENSB_IJNSA_10UnderscoreESZ_SZ_EEEEENS7_6detail26Sm90ImplicitGemmTileTraitsINSA_20SM90_TMA_LOAD_IM2COLENSA_14ComposedLayoutINSA_7SwizzleILi3ELi4ELi3EEENSA_18smem_ptr_flag_bitsILi16EEENSV_INSB_IJNSB_IJNSC_ILi8EEENSC_ILi16EEEEEENSB_IJSI_SD_EEENSB_IJSD_NSC_ILi9EEEEEEEEENSB_IJNSB_IJSI_NSC_ILi512EEEEEENSB_IJSD_SW_EEENSB_IJSW_NSC_ILi8192EEEEEEEEEEEEEvEENS13_INSA_13SM90_TMA_LOADENS15_IS17_S19_NSV_INSB_IJS1D_NSB_IJS1A_S1A_EEES1F_EEENSB_IJS1J_S1I_NSB_IJSW_NSC_ILi4096EEEEEEEEEEEEEvEEEENS_8epilogue10collective6detail29Sm90TmaWarpSpecializedAdapterINS21_15DefaultEpilogueISL_NSB_IJNSB_IJllllEEESD_SW_EEES26_NS20_6thread17LinearCombinationISL_Li1EffLNS27_9ScaleType4KindE0ELNS_15FloatRoundStyleE2ESL_EENS_4gemm15EpilogueDefaultEEEEEvvEEEEvNT_6ParamsE,(.L_x_161 - _ZN7cutlass13device_kernelINS_4conv6kernel13ConvUniversalINS1_16ConvProblemShapeILNS1_8OperatorE1ELi3EEENS1_10collective14CollectiveConvINS1_46MainloopSm90TmaGmmaWarpSpecializedImplicitGemmILS5_1ELi9ELi3EN4cute5tupleIJNSA_1CILi1EEESD_SD_EEENS1_36KernelImplicitTmaWarpSpecializedSm90ELi1EEENSB_IJNSC_ILi128EEENSC_ILi64EEENSB_IJSI_EEEEEENS_6half_tESL_NSA_8TiledMMAINSA_8MMA_AtomIJNSA_4SM904GMMA25MMA_64x64x16_F32F16F16_SSILNSP_5MajorE0ELSR_1ELNSP_7ScaleInE1ELSS_1EEEEEENSA_6LayoutISE_NSB_IJNSC_ILi0EEESW_SW_EEEEENSB_IJNSA_10UnderscoreESZ_SZ_EEEEENS7_6detail26Sm90ImplicitGemmTileTraitsINSA_20SM90_TMA_LOAD_IM2COLENSA_14ComposedLayoutINSA_7SwizzleILi3ELi4ELi3EEENSA_18smem_ptr_flag_bitsILi16EEENSV_INSB_IJNSB_IJNSC_ILi8EEENSC_ILi16EEEEEENSB_IJSI_SD_EEENSB_IJSD_NSC_ILi9EEEEEEEEENSB_IJNSB_IJSI_NSC_ILi512EEEEEENSB_IJSD_SW_EEENSB_IJSW_NSC_ILi8192EEEEEEEEEEEEEvEENS13_INSA_13SM90_TMA_LOADENS15_IS17_S19_NSV_INSB_IJS1D_NSB_IJS1A_S1A_EEES1F_EEENSB_IJS1J_S1I_NSB_IJSW_NSC_ILi4096EEEEEEEEEEEEEvEEEENS_8epilogue10collective6detail29Sm90TmaWarpSpecializedAdapterINS21_15DefaultEpilogueISL_NSB_IJNSB_IJllllEEESD_SW_EEES26_NS20_6thread17LinearCombinationISL_Li1EffLNS27_9ScaleType4KindE0ELNS_15FloatRoundStyleE2ESL_EENS_4gemm15EpilogueDefaultEEEEEvvEEEEvNT_6ParamsE)
        .other          _ZN7cutlass13device_kernelINS_4conv6kernel13ConvUniversalINS1_16ConvProblemShapeILNS1_8OperatorE1ELi3EEENS1_10collective14CollectiveConvINS1_46MainloopSm90TmaGmmaWarpSpecializedImplicitGemmILS5_1ELi9ELi3EN4cute5tupleIJNSA_1CILi1EEESD_SD_EEENS1_36KernelImplicitTmaWarpSpecializedSm90ELi1EEENSB_IJNSC_ILi128EEENSC_ILi64EEENSB_IJSI_EEEEEENS_6half_tESL_NSA_8TiledMMAINSA_8MMA_AtomIJNSA_4SM904GMMA25MMA_64x64x16_F32F16F16_SSILNSP_5MajorE0ELSR_1ELNSP_7ScaleInE1ELSS_1EEEEEENSA_6LayoutISE_NSB_IJNSC_ILi0EEESW_SW_EEEEENSB_IJNSA_10UnderscoreESZ_SZ_EEEEENS7_6detail26Sm90ImplicitGemmTileTraitsINSA_20SM90_TMA_LOAD_IM2COLENSA_14ComposedLayoutINSA_7SwizzleILi3ELi4ELi3EEENSA_18smem_ptr_flag_bitsILi16EEENSV_INSB_IJNSB_IJNSC_ILi8EEENSC_ILi16EEEEEENSB_IJSI_SD_EEENSB_IJSD_NSC_ILi9EEEEEEEEENSB_IJNSB_IJSI_NSC_ILi512EEEEEENSB_IJSD_SW_EEENSB_IJSW_NSC_ILi8192EEEEEEEEEEEEEvEENS13_INSA_13SM90_TMA_LOADENS15_IS17_S19_NSV_INSB_IJS1D_NSB_IJS1A_S1A_EEES1F_EEENSB_IJS1J_S1I_NSB_IJSW_NSC_ILi4096EEEEEEEEEEEEEvEEEENS_8epilogue10collective6detail29Sm90TmaWarpSpecializedAdapterINS21_15DefaultEpilogueISL_NSB_IJNSB_IJllllEEESD_SW_EEES26_NS20_6thread17LinearCombinationISL_Li1EffLNS27_9ScaleType4KindE0ELNS_15FloatRoundStyleE2ESL_EENS_4gemm15EpilogueDefaultEEEEEvvEEEEvNT_6ParamsE,@"STO_CUDA_ENTRY STV_DEFAULT"
_ZN7cutlass13device_kernelINS_4conv6kernel13ConvUniversalINS1_16ConvProblemShapeILNS1_8OperatorE1ELi3EEENS1_10collective14CollectiveConvINS1_46MainloopSm90TmaGmmaWarpSpecializedImplicitGemmILS5_1ELi9ELi3EN4cute5tupleIJNSA_1CILi1EEESD_SD_EEENS1_36KernelImplicitTmaWarpSpecializedSm90ELi1EEENSB_IJNSC_ILi128EEENSC_ILi64EEENSB_IJSI_EEEEEENS_6half_tESL_NSA_8TiledMMAINSA_8MMA_AtomIJNSA_4SM904GMMA25MMA_64x64x16_F32F16F16_SSILNSP_5MajorE0ELSR_1ELNSP_7ScaleInE1ELSS_1EEEEEENSA_6LayoutISE_NSB_IJNSC_ILi0EEESW_SW_EEEEENSB_IJNSA_10UnderscoreESZ_SZ_EEEEENS7_6detail26Sm90ImplicitGemmTileTraitsINSA_20SM90_TMA_LOAD_IM2COLENSA_14ComposedLayoutINSA_7SwizzleILi3ELi4ELi3EEENSA_18smem_ptr_flag_bitsILi16EEENSV_INSB_IJNSB_IJNSC_ILi8EEENSC_ILi16EEEEEENSB_IJSI_SD_EEENSB_IJSD_NSC_ILi9EEEEEEEEENSB_IJNSB_IJSI_NSC_ILi512EEEEEENSB_IJSD_SW_EEENSB_IJSW_NSC_ILi8192EEEEEEEEEEEEEvEENS13_INSA_13SM90_TMA_LOADENS15_IS17_S19_NSV_INSB_IJS1D_NSB_IJS1A_S1A_EEES1F_EEENSB_IJS1J_S1I_NSB_IJSW_NSC_ILi4096EEEEEEEEEEEEEvEEEENS_8epilogue10collective6detail29Sm90TmaWarpSpecializedAdapterINS21_15DefaultEpilogueISL_NSB_IJNSB_IJllllEEESD_SW_EEES26_NS20_6thread17LinearCombinationISL_Li1EffLNS27_9ScaleType4KindE0ELNS_15FloatRoundStyleE2ESL_EENS_4gemm15EpilogueDefaultEEEEEvvEEEEvNT_6ParamsE:
[----:B------:R-:W-:Y:S01]  /*0000*/  LDC R1, c[0x0][0x28] ;  /* 0x00000a00ff017b82 */ /* 0x000fe20000000800 */
[----:B------:R-:W0:Y:S01]  /*0010*/  S2R R8, SR_TID.X ;  /* 0x0000000000087919 */ /* 0x000e220000002100 */
[----:B------:R-:W-:Y:S01]  /*0020*/  ELECT P0, URZ, PT ;  /* 0x00000000003f782f */ /* 0x000fe20003800000 */
[----:B------:R-:W-:Y:S01]  /*0030*/  BSSY B0, `(.L_x_0) ;  /* 0x000000f000007945 */ /* 0x000fe20003800000 */
[--C-:B0-----:R-:W-:Y:S02]  /*0040*/  SHF.R.U32.HI R0, RZ, 0x5, R8.reuse ;  /* 0x00000005ff007819 */ /* 0x101fe40000011608 */
[----:B------:R-:W-:-:S03]  /*0050*/  SHF.R.U32.HI R3, RZ, 0x7, R8 ;  /* 0x00000007ff037819 */ /* 0x000fc60000011608 */
[----:B------:R-:W0:Y:S04]  /*0060*/  SHFL.IDX PT, R2, R0, RZ, 0x1f ;  /* 0x00001fff00027589 */ /* 0x000e2800000e0000 */
[----:B------:R1:W2:Y:S01]  /*0070*/  SHFL.IDX PT, R7, R3, RZ, 0x1f ;  /* 0x00001fff03077589 */ /* 0x0002a200000e0000 */
[----:B0-----:R-:W-:-:S13]  /*0080*/  ISETP.NE.OR P0, PT, R2, RZ, !P0 ;  /* 0x000000ff0200720c */ /* 0x001fda0004705670 */
[----:B-12---:R-:W-:Y:S05]  /*0090*/  @P0 BRA `(.L_x_1) ;  /* 0x0000000000200947 */ /* 0x006fea0003800000 */
[----:B------:R-:W-:Y:S02]  /*00a0*/  ULDC.64 UR4, c[0x0][0x198] ;  /* 0x0000660000047ab9 */ /* 0x000fe40000000a00 */
[----:B------:R-:W-:Y:S02]  /*00b0*/  UIADD3 UR6, UP0, UR4, 0xf0, URZ ;  /* 0x000000f004067890 */ /* 0x000fe4000ff1e03f */
[----:B------:R-:W-:Y:S02]  /*00c0*/  UIADD3 UR4, UP1, UR4, 0x270, URZ ;  /* 0x0000027004047890 */ /* 0x000fe4000ff3e03f */
[----:B------:R-:W-:Y:S02]  /*00d0*/  UIADD3.X UR7, URZ, UR5, URZ, UP0, !UPT ;  /* 0x000000053f077290 */ /* 0x000fe400087fe43f */
[----:B------:R-:W-:-:S07]  /*00e0*/  UIADD3.X UR5, URZ, UR5, URZ, UP1, !UPT ;  /* 0x000000053f057290 */ /* 0x000fce0008ffe43f */
[----:B------:R0:W-:Y:S02]  /*00f0*/  UTMACCTL.PF [UR6] ;  /* 0x00000000060079b9 */ /* 0x0001e40008040000 */
[----:B------:R0:W-:Y:S02]  /*0100*/  UTMACCTL.PF [UR4] ;  /* 0x00000000040079b9 */ /* 0x0001e40008040000 */
[----:B0-----:R-:W-:Y:S01]  /*0110*/  NOP ;  /* 0x0000000000007918 */ /* 0x001fe20000000000 */
.L_x_1:
[----:B------:R-:W-:Y:S05]  /*0120*/  BSYNC B0 ;  /* 0x0000000000007941 */ /* 0x000fea0003800000 */
.L_x_0:
[----:B------:R-:W0:Y:S01]  /*0130*/  SHFL.IDX PT, R0, R0, RZ, 0x1f ;  /* 0x00001fff00007589 */ /* 0x000e2200000e0000 */
[----:B------:R-:W-:-:S04]  /*0140*/  SHF.R.S32.HI R3, RZ, 0x1f, R2 ;  /* 0x0000001fff037819 */ /* 0x000fc80000011402 */
[----:B------:R-:W-:Y:S02]  /*0150*/  LEA.HI R3, R3, R2, RZ, 0x2 ;  /* 0x0000000203037211 */ /* 0x000fe400078f10ff */
[----:B0-----:R-:W-:-:S13]  /*0160*/  ISETP.NE.AND P0, PT, R0, RZ, PT ;  /* 0x000000ff0000720c */ /* 0x001fda0003f05270 */
[----:B------:R-:W-:Y:S05]  /*0170*/  @P0 BRA `(.L_x_2) ;  /* 0x00000000008c0947 */ /* 0x000fea0003800000 */
[----:B------:R-:W-:Y:S01]  /*0180*/  ELECT P0, URZ, PT ;  /* 0x00000000003f782f */ /* 0x000fe20003800000 */
[----:B------:R-:W-:-:S12]  /*0190*/  BSSY B0, `(.L_x_2) ;  /* 0x0000021000007945 */ /* 0x000fd80003800000 */
[----:B------:R-:W-:Y:S05]  /*01a0*/  @!P0 BRA `(.L_x_3) ;  /* 0x00000000007c8947 */ /* 0x000fea0003800000 */
[----:B------:R-:W0:Y:S01]  /*01b0*/  S2UR UR8, SR_CgaCtaId ;  /* 0x00000000000879c3 */ /* 0x000e220000008800 */
[----:B------:R-:W-:Y:S01]  /*01c0*/  UMOV UR4, 0x400 ;  /* 0x0000040000047882 */ /* 0x000fe20000000000 */
[----:B------:R-:W-:Y:S01]  /*01d0*/  UMOV UR5, 0x1 ;  /* 0x0000000100057882 */ /* 0x000fe20000000000 */
[----:B------:R-:W-:Y:S02]  /*01e0*/  UMOV UR6, 0x80 ;  /* 0x0000008000067882 */ /* 0x000fe40000000000 */
[----:B------:R-:W-:-:S04]  /*01f0*/  UIADD3 UR6, -UR6, 0x100000, URZ ;  /* 0x0010000006067890 */ /* 0x000fc8000fffe13f */
[----:B------:R-:W-:Y:S02]  /*0200*/  USHF.L.U32 UR7, UR6, 0xb, URZ ;  /* 0x0000000b06077899 */ /* 0x000fe4000800063f */
[----:B------:R-:W-:Y:S02]  /*0210*/  USHF.L.U32 UR6, UR6, 0x1, URZ ;  /* 0x0000000106067899 */ /* 0x000fe4000800063f */
[----:B0-----:R-:W-:Y:S02]  /*0220*/  ULEA UR8, UR8, UR4, 0x18 ;  /* 0x0000000408087291 */ /* 0x001fe4000f8ec03f */
[----:B------:R-:W-:-:S04]  /*0230*/  UIADD3 UR4, -UR5, 0x100000, URZ ;  /* 0x0010000005047890 */ /* 0x000fc8000fffe13f */
[----:B------:R-:W-:Y:S02]  /*0240*/  USHF.L.U32 UR5, UR4, 0xb, URZ ;  /* 0x0000000b04057899 */ /* 0x000fe4000800063f */
[----:B------:R-:W-:Y:S01]  /*0250*/  USHF.L.U32 UR4, UR4, 0x1, URZ ;  /* 0x0000000104047899 */ /* 0x000fe2000800063f */
[----:B------:R-:W0:Y:S11]  /*0260*/  FENCE.VIEW.ASYNC.S ;  /* 0x00000000000073c6 */ /* 0x000e360000000000 */
[----:B0-----:R0:W1:Y:S01]  /*0270*/  SYNCS.EXCH.64 URZ, [UR8+0x36000], UR4 ;  /* 0x03600004083f75b2 */ /* 0x0010620008000100 */
[----:B------:R0:W2:Y:S01]  /*0280*/  SYNCS.EXCH.64 URZ, [UR8+0x36048], UR6 ;  /* 0x03604806083f75b2 */ /* 0x0000a20008000100 */
[----:B------:R0:W3:Y:S01]  /*0290*/  SYNCS.EXCH.64 URZ, [UR8+0x36008], UR4 ;  /* 0x03600804083f75b2 */ /* 0x0000e20008000100 */
[----:B------:R0:W4:Y:S01]  /*02a0*/  SYNCS.EXCH.64 URZ, [UR8+0x36050], UR6 ;  /* 0x03605006083f75b2 */ /* 0x0001220008000100 */
[----:B------:R0:W0:Y:S01]  /*02b0*/  SYNCS.EXCH.64 URZ, [UR8+0x36010], UR4 ;  /* 0x03601004083f75b2 */ /* 0x0000220008000100 */
        /* <DEDUP_REMOVED lines=13> */
[----:B------:R-:W-:Y:S01]  /*0390*/  NOP ;  /* 0x0000000000007918 */ /* 0x000fe20000000000 */
.L_x_3:
[----:B0-----:R-:W-:Y:S05]  /*03a0*/  BSYNC B0 ;  /* 0x0000000000007941 */ /* 0x001fea0003800000 */
.L_x_2:
[----:B------:R-:W-:Y:S01]  /*03b0*/  ULDC.64 UR4, c[0x0][0x618] ;  /* 0x0001860000047ab9 */ /* 0x000fe20000000a00 */
[----:B------:R-:W-:Y:S01]  /*03c0*/  LOP3.LUT R3, R3, 0xfffffffc, RZ, 0xc0, !PT ;  /* 0xfffffffc03037812 */ /* 0x000fe200078ec0ff */
[----:B------:R-:W-:Y:S01]  /*03d0*/  NOP ;  /* 0x0000000000007918 */ /* 0x000fe20000000000 */
[----:B------:R-:W-:Y:S01]  /*03e0*/  ISETP.NE.U32.AND P0, PT, RZ, UR4, PT ;  /* 0x00000004ff007c0c */ /* 0x000fe2000bf05070 */
[----:B------:R-:W-:Y:S01]  /*03f0*/  NOP ;  /* 0x0000000000007918 */ /* 0x000fe20000000000 */
[----:B-1234-:R-:W-:Y:S01]  /*0400*/  BAR.SYNC.DEFER_BLOCKING 0x0 ;  /* 0x0000000000007b1d */ /* 0x01efe20000010000 */
[----:B------:R-:W-:Y:S01]  /*0410*/  IMAD.IADD R6, R2, 0x1, -R3 ;  /* 0x0000000102067824 */ /* 0x000fe200078e0a03 */
[----:B------:R-:W-:Y:S02]  /*0420*/  ISETP.NE.AND.EX P0, PT, RZ, UR5, PT, P0 ;  /* 0x00000005ff007c0c */ /* 0x000fe4000bf05300 */
[C---:B------:R-:W-:Y:S02]  /*0430*/  ISETP.NE.AND P2, PT, R7.reuse, 0x1, PT ;  /* 0x000000010700780c */ /* 0x040fe40003f45270 */
[----:B------:R-:W-:Y:S01]  /*0440*/  LOP3.LUT P1, RZ, R7, R6, RZ, 0xfc, !PT ;  /* 0x0000000607ff7212 */ /* 0x000fe2000782fcff */
[----:B------:R-:W-:-:S03]  /*0450*/  ULDC.64 UR12, c[0x0][0x208] ;  /* 0x00008200000c7ab9 */ /* 0x000fc60000000a00 */
[----:B------:R-:W-:-:S04]  /*0460*/  SEL R2, RZ, 0x1, P1 ;  /* 0x00000001ff027807 */ /* 0x000fc80000800000 */
[----:B------:R-:W-:Y:S01]  /*0470*/  SEL R2, R2, 0x2, P2 ;  /* 0x0000000202027807 */ /* 0x000fe20001000000 */
[----:B------:R-:W-:Y:S06]  /*0480*/  @!P0 BRA `(.L_x_4) ;  /* 0x00000000001c8947 */ /* 0x000fec0003800000 */
[----:B------:R-:W0:Y:S02]  /*0490*/  LDC.64 R4, c[0x0][0x618] ;  /* 0x00018600ff047b82 */ /* 0x000e240000000a00 */
[----:B0-----:R-:W2:Y:S02]  /*04a0*/  LDG.E.64 R4, desc[UR12][R4.64] ;  /* 0x0000000c04047981 */ /* 0x001ea4000c1e1b00 */
[----:B--2---:R-:W-:-:S04]  /*04b0*/  ISETP.NE.U32.AND P0, PT, R4, RZ, PT ;  /* 0x000000ff0400720c */ /* 0x004fc80003f05070 */
[----:B------:R-:W-:-:S13]  /*04c0*/  ISETP.NE.AND.EX P0, PT, R5, RZ, PT, P0 ;  /* 0x000000ff0500720c */ /* 0x000fda0003f05300 */
[----:B------:R-:W-:Y:S05]  /*04d0*/  @!P0 BRA `(.L_x_4) ;  /* 0x0000000000088947 */ /* 0x000fea0003800000 */
[----:B------:R2:W5:Y:S01]  /*04e0*/  LD.E R0, desc[UR12][R4.64] ;  /* 0x0000000c04007980 */ /* 0x000562000c101900 */
[----:B------:R-:W-:Y:S05]  /*04f0*/  BRA `(.L_x_5) ;  /* 0x0000000000207947 */ /* 0x000fea0003800000 */
.L_x_4:
[----:B------:R-:W-:Y:S02]  /*0500*/  ULDC.64 UR4, c[0x0][0x608] ;  /* 0x0001820000047ab9 */ /* 0x000fe40000000a00 */
[----:B------:R-:W-:-:S04]  /*0510*/  ISETP.NE.U32.AND P0, PT, RZ, UR4, PT ;  /* 0x00000004ff007c0c */ /* 0x000fc8000bf05070 */
[----:B------:R-:W-:-:S13]  /*0520*/  ISETP.NE.AND.EX P0, PT, RZ, UR5, PT, P0 ;  /* 0x00000005ff007c0c */ /* 0x000fda000bf05300 */
[----:B------:R-:W-:Y:S05]  /*0530*/  @!P0 BRA `(.L_x_6) ;  /* 0x00000000000c8947 */ /* 0x000fea0003800000 */
[----:B------:R-:W0:Y:S02]  /*0540*/  LDC.64 R4, c[0x0][0x608] ;  /* 0x00018200ff047b82 */ /* 0x000e240000000a00 */
[----:B0-----:R0:W5:Y:S01]  /*0550*/  LDG.E R0, desc[UR12][R4.64] ;  /* 0x0000000c04007981 */ /* 0x001162000c1e1900 */
[----:B------:R-:W-:Y:S05]  /*0560*/  BRA `(.L_x_5) ;  /* 0x0000000000047947 */ /* 0x000fea0003800000 */
.L_x_6:
[----:B------:R-:W1:Y:S02]  /*0570*/  LDC R0, c[0x0][0x600] ;  /* 0x00018000ff007b82 */ /* 0x000e640000000800 */
.L_x_5:
[----:B------:R-:W-:Y:S02]  /*0580*/  ULDC.64 UR4, c[0x0][0x620] ;  /* 0x0001880000047ab9 */ /* 0x000fe40000000a00 */
[----:B------:R-:W-:-:S04]  /*0590*/  ISETP.NE.U32.AND P0, PT, RZ, UR4, PT ;  /* 0x00000004ff007c0c */ /* 0x000fc8000bf05070 */
[----:B------:R-:W-:-:S13]  /*05a0*/  ISETP.NE.AND.EX P0, PT, RZ, UR5, PT, P0 ;  /* 0x00000005ff007c0c */ /* 0x000fda000bf05300 */
[----:B------:R-:W-:Y:S05]  /*05b0*/  @!P0 BRA `(.L_x_7) ;  /* 0x00000000001c8947 */ /* 0x000fea0003800000 */
[----:B0-2---:R-:W0:Y:S02]  /*05c0*/  LDC.64 R4, c[0x0][0x620] ;  /* 0x00018800ff047b82 */ /* 0x005e240000000a00 */
[----:B0-----:R-:W2:Y:S02]  /*05d0*/  LDG.E.64 R4, desc[UR12][R4.64] ;  /* 0x0000000c04047981 */ /* 0x001ea4000c1e1b00 */
[----:B--2---:R-:W-:-:S04]  /*05e0*/  ISETP.NE.U32.AND P0, PT, R4, RZ, PT ;  /* 0x000000ff0400720c */ /* 0x004fc80003f05070 */
[----:B------:R-:W-:-:S13]  /*05f0*/  ISETP.NE.AND.EX P0, PT, R5, RZ, PT, P0 ;  /* 0x000000ff0500720c */ /* 0x000fda0003f05300 */
[----:B------:R-:W-:Y:S05]  /*0600*/  @!P0 BRA `(.L_x_7) ;  /* 0x0000000000088947 */ /* 0x000fea0003800000 */
[----:B------:R0:W5:Y:S01]  /*0610*/  LD.E R14, desc[UR12][R4.64] ;  /* 0x0000000c040e7980 */ /* 0x000162000c101900 */
[----:B------:R-:W-:Y:S05]  /*0620*/  BRA `(.L_x_8) ;  /* 0x0000000000207947 */ /* 0x000fea0003800000 */
.L_x_7:
[----:B------:R-:W-:Y:S02]  /*0630*/  ULDC.64 UR4, c[0x0][0x610] ;  /* 0x0001840000047ab9 */ /* 0x000fe40000000a00 */
[----:B------:R-:W-:-:S04]  /*0640*/  ISETP.NE.U32.AND P0, PT, RZ, UR4, PT ;  /* 0x00000004ff007c0c */ /* 0x000fc8000bf05070 */
[----:B------:R-:W-:-:S13]  /*0650*/  ISETP.NE.AND.EX P0, PT, RZ, UR5, PT, P0 ;  /* 0x00000005ff007c0c */ /* 0x000fda000bf05300 */
[----:B------:R-:W-:Y:S05]  /*0660*/  @!P0 BRA `(.L_x_9) ;  /* 0x00000000000c8947 */ /* 0x000fea0003800000 */
[----:B------:R-:W3:Y:S02]  /*0670*/  LDC.64 R14, c[0x0][0x610] ;  /* 0x00018400ff0e7b82 */ /* 0x000ee40000000a00 */
[----:B---3--:R4:W5:Y:S01]  /*0680*/  LDG.E R14, desc[UR12][R14.64] ;  /* 0x0000000c0e0e7981 */ /* 0x008962000c1e1900 */
[----:B------:R-:W-:Y:S05]  /*0690*/  BRA `(.L_x_8) ;  /* 0x0000000000047947 */ /* 0x000fea0003800000 */
.L_x_9:
[----:B------:R-:W3:Y:S02]  /*06a0*/  LDC R14, c[0x0][0x604] ;  /* 0x00018100ff0e7b82 */ /* 0x000ee40000000800 */
.L_x_8:
[----:B------:R-:W1:Y:S01]  /*06b0*/  LDC R3, c[0x0][0x3e8] ;  /* 0x0000fa00ff037b82 */ /* 0x000e620000000800 */
[----:B------:R-:W-:Y:S01]  /*06c0*/  ULDC UR4, c[0x0][0x3dc] ;  /* 0x0000f70000047ab9 */ /* 0x000fe20000000800 */
[----:B------:R-:W-:Y:S01]  /*06d0*/  ISETP.NE.AND P0, PT, R7, RZ, PT ;  /* 0x000000ff0700720c */ /* 0x000fe20003f05270 */
[----:B------:R-:W-:Y:S01]  /*06e0*/  UIADD3 UR4, UR4, 0x3f, URZ ;  /* 0x0000003f04047890 */ /* 0x000fe2000fffe03f */
[----:B------:R-:W-:-:S03]  /*06f0*/  ULDC.64 UR6, c[0x0][0x3e0] ;  /* 0x0000f80000067ab9 */ /* 0x000fc60000000a00 */
[----:B------:R-:W-:Y:S02]  /*0700*/  USHF.R.S32.HI UR5, URZ, 0x1f, UR4 ;  /* 0x0000001f3f057899 */ /* 0x000fe40008011404 */
[----:B------:R-:W-:Y:S02]  /*0710*/  UIMAD UR6, UR7, UR6, URZ ;  /* 0x00000006070672a4 */ /* 0x000fe4000f8e023f */
[----:B------:R-:W-:-:S04]  /*0720*/  ULEA.HI UR5, UR5, UR4, URZ, 0x6 ;  /* 0x0000000405057291 */ /* 0x000fc8000f8f303f */
[----:B------:R-:W-:Y:S01]  /*0730*/  USHF.R.S32.HI UR15, URZ, 0x6, UR5 ;  /* 0x000000063f0f7899 */ /* 0x000fe20008011405 */
[----:B-1----:R-:W-:-:S05]  /*0740*/  IMAD R3, R3, UR6, RZ ;  /* 0x0000000603037c24 */ /* 0x002fca000f8e02ff */
[----:B------:R-:W-:Y:S01]  /*0750*/  IMAD R3, R3, UR15, RZ ;  /* 0x0000000f03037c24 */ /* 0x000fe2000f8e02ff */
[----:B------:R-:W-:Y:S06]  /*0760*/  @!P0 BRA `(.L_x_10) ;  /* 0x0000005800188947 */ /* 0x000fec0003800000 */
[----:B------:R-:W-:-:S13]  /*0770*/  ISETP.NE.AND P0, PT, R7, 0x1, PT ;  /* 0x000000010700780c */ /* 0x000fda0003f05270 */
[----:B------:R-:W-:Y:S05]  /*0780*/  @P0 EXIT ;  /* 0x000000000000094d */ /* 0x000fea0003800000 */
[----:B------:R-:W-:Y:S01]  /*0790*/  ISETP.GE.AND P0, PT, R3, 0x1, PT ;  /* 0x000000010300780c */ /* 0x000fe20003f06270 */
[----:B------:R-:W-:Y:S01]  /*07a0*/  UMOV UR4, URZ ;  /* 0x0000003f00047c82 */ /* 0x000fe20008000000 */
[----:B------:R-:W-:Y:S02]  /*07b0*/  CS2R R54, SRZ ;  /* 0x0000000000367805 */ /* 0x000fe4000001ff00 */
[----:B------:R-:W-:Y:S02]  /*07c0*/  CS2R R56, SRZ ;  /* 0x0000000000387805 */ /* 0x000fe4000001ff00 */
[----:B------:R-:W-:Y:S02]  /*07d0*/  CS2R R58, SRZ ;  /* 0x00000000003a7805 */ /* 0x000fe4000001ff00 */
[----:B------:R-:W-:Y:S02]  /*07e0*/  CS2R R60, SRZ ;  /* 0x00000000003c7805 */ /* 0x000fe4000001ff00 */
[----:B------:R-:W-:-:S02]  /*07f0*/  CS2R R62, SRZ ;  /* 0x00000000003e7805 */ /* 0x000fc4000001ff00 */
[----:B------:R-:W-:Y:S02]  /*0800*/  CS2R R64, SRZ ;  /* 0x0000000000407805 */ /* 0x000fe4000001ff00 */
        /* <DEDUP_REMOVED lines=25> */
[----:B------:R-:W-:Y:S01]  /*09a0*/  CS2R R52, SRZ ;  /* 0x0000000000347805 */ /* 0x000fe2000001ff00 */
[----:B------:R-:W-:Y:S06]  /*09b0*/  @!P0 BRA `(.L_x_11) ;  /* 0x0000000000e48947 */ /* 0x000fec0003800000 */
[----:B0-2---:R-:W-:-:S04]  /*09c0*/  LOP3.LUT R4, R2, 0x1, RZ, 0xfc, !PT ;  /* 0x0000000102047812 */ /* 0x005fc800078efcff */
[----:B------:R-:W-:-:S13]  /*09d0*/  ISETP.NE.AND P1, PT, R4, 0x3, PT ;  /* 0x000000030400780c */ /* 0x000fda0003f25270 */
[----:B------:R-:W-:Y:S05]  /*09e0*/  @!P1 BRA `(.L_x_12) ;  /* 0x0000000000049947 */ /* 0x000fea0003800000 */
[----:B------:R-:W-:Y:S01]  /*09f0*/  BPT.TRAP 0x1 ;  /* 0x000000040000795c */ /* 0x000fe20000300000 */
.L_x_12:
[----:B------:R-:W0:Y:S01]  /*0a00*/  S2UR UR5, SR_CgaCtaId ;  /* 0x00000000000579c3 */ /* 0x000e220000008800 */
[----:B------:R-:W-:Y:S01]  /*0a10*/  SHF.L.U32 R4, RZ, 0x1f, RZ ;  /* 0x0000001fff047819 */ /* 0x000fe200000006ff */
[----:B------:R-:W-:Y:S02]  /*0a20*/  UMOV UR4, 0x400 ;  /* 0x0000040000047882 */ /* 0x000fe40000000000 */
[----:B0-----:R-:W-:-:S12]  /*0a30*/  ULEA UR5, UR5, UR4, 0x18 ;  /* 0x0000000405057291 */ /* 0x001fd8000f8ec03f */
.L_x_13:
[----:B0-----:R-:W-:-:S04]  /*0a40*/  IMAD.U32 R5, RZ, RZ, UR5 ;  /* 0x00000005ff057e24 */ /* 0x001fc8000f8e00ff */
[----:B------:R0:W1:Y:S03]  /*0a50*/  SYNCS.PHASECHK.TRANS64.TRYWAIT P1, [R5+URZ+0x36000], R4 ;  /* 0x03600004050075a7 */ /* 0x000066000802017f */
[----:B-1----:R-:W-:Y:S05]  /*0a60*/  @!P1 NANOSLEEP.SYNCS 0x989680 ;  /* 0x009896800000995d */ /* 0x002fea0003900000 */
[----:B------:R-:W1:Y:S02]  /*0a70*/  @!P1 SYNCS.PHASECHK.TRANS64 P1, [R5+URZ+0x36000], R4 ;  /* 0x03600004050095a7 */ /* 0x000e64000802007f */
[----:B-1----:R-:W-:Y:S05]  /*0a80*/  @!P1 BRA `(.L_x_13) ;  /* 0xfffffffc00ec9947 */ /* 0x002fea000383ffff */
[----:B------:R-:W-:Y:S01]  /*0a90*/  USHF.R.U32.HI UR4, URZ, 0x4, UR5 ;  /* 0x000000043f047899 */ /* 0x000fe20008011605 */
[----:B------:R-:W-:Y:S01]  /*0aa0*/  WARPGROUP.ARRIVE ;  /* 0x00000000000079c5 */ /* 0x000fe20000000000 */
[----:B------:R-:W-:Y:S02]  /*0ab0*/  UIADD3 UR5, UR5, 0x24000, URZ ;  /* 0x0002400005057890 */ /* 0x000fe4000fffe03f */
[----:B------:R-:W-:Y:S02]  /*0ac0*/  ULOP3.LUT UR4, UR4, 0x3fff, URZ, 0xc0, !UPT ;  /* 0x00003fff04047892 */ /* 0x000fe4000f8ec03f */
[----:B------:R-:W-:Y:S02]  /*0ad0*/  USHF.R.U32.HI UR5, URZ, 0x4, UR5 ;  /* 0x000000043f057899 */ /* 0x000fe40008011605 */
[----:B------:R-:W-:Y:S02]  /*0ae0*/  ULOP3.LUT UR10, UR4, 0x10000, URZ, 0xfc, !UPT ;  /* 0x00010000040a7892 */ /* 0x000fe4000f8efc3f */
[----:B------:R-:W-:-:S02]  /*0af0*/  ULOP3.LUT UR8, UR5, 0x3fff, URZ, 0xc0, !UPT ;  /* 0x00003fff05087892 */ /* 0x000fc4000f8ec03f */
[----:B------:R-:W-:Y:S01]  /*0b00*/  UIADD3 UR9, UR10, 0x200, URZ ;  /* 0x000002000a097890 */ /* 0x000fe2000fffe03f */
[----:B------:R-:W-:Y:S02]  /*0b10*/  UMOV UR7, 0x40000040 ;  /* 0x4000004000077882 */ /* 0x000fe40000000000 */
[----:B------:R-:W-:Y:S01]  /*0b20*/  UMOV UR4, UR10 ;  /* 0x0000000a00047c82 */ /* 0x000fe20008000000 */
[----:B------:R-:W-:Y:S01]  /*0b30*/  UMOV UR5, 0x40000040 ;  /* 0x4000004000057882 */ /* 0x000fe20000000000 */
[----:B------:R-:W-:Y:S02]  /*0b40*/  UMOV UR6, UR8 ;  /* 0x0000000800067c82 */ /* 0x000fe40008000000 */
[----:B------:R-:W-:Y:S01]  /*0b50*/  HGMMA.64x64x16.F32 R56, gdesc[UR4].tnspB, RZ, !UPT ;  /* 0x40e00000043879f0 */ /* 0x000fe2000c7008ff */
[----:B------:R-:W-:Y:S01]  /*0b60*/  UMOV UR4, UR9 ;  /* 0x0000000900047c82 */ /* 0x000fe20008000000 */
[----:B------:R-:W-:Y:S01]  /*0b70*/  UMOV UR5, 0x40000040 ;  /* 0x4000004000057882 */ /* 0x000fe20000000000 */
[----:B------:R-:W-:Y:S01]  /*0b80*/  UIADD3 UR9, UR10, 0x202, URZ ;  /* 0x000002020a097890 */ /* 0x000fe2000fffe03f */
[----:B------:R-:W-:Y:S01]  /*0b90*/  HGMMA.64x64x16.F32 R24, gdesc[UR4].tnspB, RZ, !UPT ;  /* 0x40e00000041879f0 */ /* 0x000fe2000c7008ff */
[----:B------:R-:W-:-:S02]  /*0ba0*/  UIADD3 UR4, UR10, 0x2, URZ ;  /* 0x000000020a047890 */ /* 0x000fc4000fffe03f */
[----:B------:R-:W-:Y:S01]  /*0bb0*/  UIADD3 UR6, UR8, 0x80, URZ ;  /* 0x0000008008067890 */ /* 0x000fe2000fffe03f */
[----:B------:R-:W-:Y:S01]  /*0bc0*/  UMOV UR5, 0x40000040 ;  /* 0x4000004000057882 */ /* 0x000fe20000000000 */
[----:B------:R-:W-:-:S07]  /*0bd0*/  UMOV UR7, 0x40000040 ;  /* 0x4000004000077882 */ /* 0x000fce0000000000 */
[----:B------:R-:W-:Y:S01]  /*0be0*/  HGMMA.64x64x16.F32 R56, gdesc[UR4].tnspB, R56 ;  /* 0x40e00000043879f0 */ /* 0x000fe20008700838 */
[----:B------:R-:W-:Y:S01]  /*0bf0*/  UMOV UR4, UR9 ;  /* 0x0000000900047c82 */ /* 0x000fe20008000000 */
[----:B------:R-:W-:Y:S01]  /*0c00*/  UMOV UR5, 0x40000040 ;  /* 0x4000004000057882 */ /* 0x000fe20000000000 */
[----:B------:R-:W-:Y:S01]  /*0c10*/  UIADD3 UR9, UR10, 0x204, URZ ;  /* 0x000002040a097890 */ /* 0x000fe2000fffe03f */
[----:B------:R-:W-:Y:S01]  /*0c20*/  HGMMA.64x64x16.F32 R24, gdesc[UR4].tnspB, R24 ;  /* 0x40e00000041879f0 */ /* 0x000fe20008700818 */
[----:B------:R-:W-:Y:S02]  /*0c30*/  UIADD3 UR4, UR10, 0x4, URZ ;  /* 0x000000040a047890 */ /* 0x000fe4000fffe03f */
[----:B------:R-:W-:Y:S01]  /*0c40*/  UIADD3 UR6, UR8, 0x100, URZ ;  /* 0x0000010008067890 */ /* 0x000fe2000fffe03f */
[----:B------:R-:W-:Y:S01]  /*0c50*/  UMOV UR5, 0x40000040 ;  /* 0x4000004000057882 */ /* 0x000fe20000000000 */
[----:B------:R-:W-:-:S07]  /*0c60*/  UMOV UR7, 0x40000040 ;  /* 0x4000004000077882 */ /* 0x000fce0000000000 */
[----:B------:R-:W-:Y:S01]  /*0c70*/  HGMMA.64x64x16.F32 R56, gdesc[UR4].tnspB, R56 ;  /* 0x40e00000043879f0 */ /* 0x000fe20008700838 */
[----:B------:R-:W-:Y:S01]  /*0c80*/  UMOV UR4, UR9 ;  /* 0x0000000900047c82 */ /* 0x000fe20008000000 */
[----:B------:R-:W-:Y:S02]  /*0c90*/  UMOV UR5, 0x40000040 ;  /* 0x4000004000057882 */ /* 0x000fe40000000000 */
[----:B------:R-:W-:Y:S01]  /*0ca0*/  HGMMA.64x64x16.F32 R24, gdesc[UR4].tnspB, R24 ;  /* 0x40e00000041879f0 */ /* 0x000fe20008700818 */
[----:B------:R-:W-:Y:S02]  /*0cb0*/  UIADD3 UR4, UR10, 0x6, URZ ;  /* 0x000000060a047890 */ /* 0x000fe4000fffe03f */
[----:B------:R-:W-:Y:S02]  /*0cc0*/  UIADD3 UR6, UR8, 0x180, URZ ;  /* 0x0000018008067890 */ /* 0x000fe4000fffe03f */
[----:B------:R-:W-:Y:S01]  /*0cd0*/  UIADD3 UR8, UR10, 0x206, URZ ;  /* 0x000002060a087890 */ /* 0x000fe2000fffe03f */
[----:B------:R-:W-:Y:S01]  /*0ce0*/  UMOV UR5, 0x40000040 ;  /* 0x4000004000057882 */ /* 0x000fe20000000000 */
[----:B------:R-:W-:-:S05]  /*0cf0*/  UMOV UR7, 0x40000040 ;  /* 0x4000004000077882 */ /* 0x000fca0000000000 */
[----:B------:R-:W-:Y:S01]  /*0d00*/  HGMMA.64x64x16.F32 R56, gdesc[UR4].tnspB, R56 ;  /* 0x40e00000043879f0 */ /* 0x000fe20008700838 */
[----:B------:R-:W-:Y:S01]  /*0d10*/  UMOV UR4, UR8 ;  /* 0x0000000800047c82 */ /* 0x000fe20008000000 */
[----:B------:R-:W-:Y:S02]  /*0d20*/  UMOV UR5, 0x40000040 ;  /* 0x4000004000057882 */ /* 0x000fe40000000000 */
[----:B------:R-:W-:Y:S01]  /*0d30*/  HGMMA.64x64x16.F32 R24, gdesc[UR4].tnspB, R24, gsb0 ;  /* 0x40e00000041879f0 */ /* 0x000fe20008000818 */
[----:B------:R-:W-:-:S05]  /*0d40*/  UMOV UR4, 0x1 ;  /* 0x0000000100047882 */ /* 0x000fca0000000000 */
.L_x_11:
[----:B0-2---:R-:W-:-:S05]  /*0d50*/  VIMNMX R4, R3, 0x1, PT ;  /* 0x0000000103047848 */ /* 0x005fca0003fe0100 */
[----:B------:R-:W-:-:S05]  /*0d60*/  IMAD.IADD R3, R3, 0x1, -R4 ;  /* 0x0000000103037824 */ /* 0x000fca00078e0a04 */
[----:B------:R-:W-:-:S13]  /*0d70*/  ISETP.GE.AND P1, PT, R3, 0x1, PT ;  /* 0x000000010300780c */ /* 0x000fda0003f26270 */
[----:B------:R-:W-:Y:S05]  /*0d80*/  @!P1 BRA `(.L_x_14) ;  /* 0x0000000400549947 */ /* 0x000fea0003800000 */
[----:B------:R-:W0:Y:S01]  /*0d90*/  S2UR UR5, SR_CgaCtaId ;  /* 0x00000000000579c3 */ /* 0x000e220000008800 */
[----:B------:R-:W-:Y:S01]  /*0da0*/  UMOV UR6, 0x400 ;  /* 0x0000040000067882 */ /* 0x000fe20000000000 */
[----:B------:R-:W-:Y:S01]  /*0db0*/  LOP3.LUT R8, R2, 0x1, RZ, 0xfc, !PT ;  /* 0x0000000102087812 */ /* 0x000fe200078efcff */
[----:B------:R-:W-:Y:S01]  /*0dc0*/  IMAD.MOV.U32 R7, RZ, RZ, RZ ;  /* 0x000000ffff077224 */ /* 0x000fe200078e00ff */
[----:B------:R-:W-:Y:S01]  /*0dd0*/  UISETP.NE.U32.AND UP0, UPT, UR4, URZ, UPT ;  /* 0x0000003f0400728c */ /* 0x000fe2000bf05070 */
[----:B------:R-:W-:Y:S01]  /*0de0*/  IMAD.MOV.U32 R4, RZ, RZ, R3 ;  /* 0x000000ffff047224 */ /* 0x000fe200078e0003 */
[----:B0-----:R-:W-:-:S04]  /*0df0*/  ULEA UR6, UR5, UR6, 0x18 ;  /* 0x0000000605067291 */ /* 0x001fc8000f8ec03f */
[----:B------:R-:W-:Y:S02]  /*0e00*/  USHF.R.U32.HI UR5, URZ, 0x4, UR6 ;  /* 0x000000043f057899 */ /* 0x000fe40008011606 */
[----:B------:R-:W-:Y:S02]  /*0e10*/  UIADD3 UR7, UR6, 0x24000, URZ ;  /* 0x0002400006077890 */ /* 0x000fe4000fffe03f */
[----:B------:R-:W-:Y:S02]  /*0e20*/  ULOP3.LUT UR5, UR5, 0x3fff, URZ, 0xc0, !UPT ;  /* 0x00003fff05057892 */ /* 0x000fe4000f8ec03f */
[----:B------:R-:W-:Y:S02]  /*0e30*/  USHF.R.U32.HI UR8, URZ, 0x4, UR7 ;  /* 0x000000043f087899 */ /* 0x000fe40008011607 */
[----:B------:R-:W-:Y:S02]  /*0e40*/  ULOP3.LUT UR7, UR5, 0x10000, URZ, 0xfc, !UPT ;  /* 0x0001000005077892 */ /* 0x000fe4000f8efc3f */
[----:B------:R-:W-:Y:S01]  /*0e50*/  ULOP3.LUT UR17, UR8, 0x3fff, URZ, 0xc0, !UPT ;  /* 0x00003fff08117892 */ /* 0x000fe2000f8ec03f */
[----:B------:R-:W-:-:S11]  /*0e60*/  UMOV UR5, URZ ;  /* 0x0000003f00057c82 */ /* 0x000fd60008000000 */
.L_x_19:
[----:B------:R-:W-:-:S13]  /*0e70*/  ISETP.NE.AND P2, PT, R8, 0x3, PT ;  /* 0x000000030800780c */ /* 0x000fda0003f45270 */
[----:B0-----:R-:W-:Y:S05]  /*0e80*/  @!P2 BRA `(.L_x_15) ;  /* 0x000000000004a947 */ /* 0x001fea0003800000 */
[----:B------:R-:W-:Y:S01]  /*0e90*/  BPT.TRAP 0x1 ;  /* 0x000000040000795c */ /* 0x000fe20000300000 */
.L_x_15:
[----:B------:R-:W-:Y:S01]  /*0ea0*/  SHF.L.U32 R5, R7, 0x1f, RZ ;  /* 0x0000001f07057819 */ /* 0x000fe200000006ff */
[----:B------:R-:W-:-:S12]  /*0eb0*/  ULEA UR8, UR4, UR6, 0x3 ;  /* 0x0000000604087291 */ /* 0x000fd8000f8e183f */
.L_x_16:
[----:B0-----:R-:W-:-:S04]  /*0ec0*/  IMAD.U32 R6, RZ, RZ, UR8 ;  /* 0x00000008ff067e24 */ /* 0x001fc8000f8e00ff */
[----:B------:R0:W1:Y:S03]  /*0ed0*/  SYNCS.PHASECHK.TRANS64.TRYWAIT P1, [R6+URZ+0x36000], R5 ;  /* 0x03600005060075a7 */ /* 0x000066000802017f */
[----:B-1----:R-:W-:Y:S05]  /*0ee0*/  @!P1 NANOSLEEP.SYNCS 0x989680 ;  /* 0x009896800000995d */ /* 0x002fea0003900000 */
[----:B------:R-:W1:Y:S02]  /*0ef0*/  @!P1 SYNCS.PHASECHK.TRANS64 P1, [R6+URZ+0x36000], R5 ;  /* 0x03600005060095a7 */ /* 0x000e64000802007f */
[----:B-1----:R-:W-:Y:S05]  /*0f00*/  @!P1 BRA `(.L_x_16) ;  /* 0xfffffffc00ec9947 */ /* 0x002fea000383ffff */
[----:B------:R-:W-:Y:S01]  /*0f10*/  ULEA UR15, UR4, UR7, 0xa ;  /* 0x00000007040f7291 */ /* 0x000fe2000f8e503f */
[----:B------:R-:W-:Y:S01]  /*0f20*/  WARPGROUP.ARRIVE ;  /* 0x00000000000079c5 */ /* 0x000fe20000000000 */
[----:B------:R-:W-:Y:S02]  /*0f30*/  ULEA UR14, UR4, UR17, 0x9 ;  /* 0x00000011040e7291 */ /* 0x000fe4000f8e483f */
[----:B------:R-:W-:Y:S01]  /*0f40*/  UIADD3 UR16, UR15, 0x200, URZ ;  /* 0x000002000f107890 */ /* 0x000fe2000fffe03f */
[----:B------:R-:W-:Y:S02]  /*0f50*/  UMOV UR11, 0x40000040 ;  /* 0x40000040000b7882 */ /* 0x000fe40000000000 */
[----:B------:R-:W-:Y:S01]  /*0f60*/  UMOV UR8, UR15 ;  /* 0x0000000f00087c82 */ /* 0x000fe20008000000 */
[----:B------:R-:W-:Y:S01]  /*0f70*/  UMOV UR9, 0x40000040 ;  /* 0x4000004000097882 */ /* 0x000fe20000000000 */
[----:B------:R-:W-:Y:S02]  /*0f80*/  UMOV UR10, UR14 ;  /* 0x0000000e000a7c82 */ /* 0x000fe40008000000 */
[----:B------:R-:W-:Y:S01]  /*0f90*/  HGMMA.64x64x16.F32 R56, gdesc[UR8].tnspB, R56, UP0 ;  /* 0x40e00000083879f0 */ /* 0x000fe2000bf00838 */
[----:B------:R-:W-:Y:S01]  /*0fa0*/  UMOV UR8, UR16 ;  /* 0x0000001000087c82 */ /* 0x000fe20008000000 */
[----:B------:R-:W-:Y:S01]  /*0fb0*/  UMOV UR9, 0x40000040 ;  /* 0x4000004000097882 */ /* 0x000fe20000000000 */
[----:B------:R-:W-:Y:S01]  /*0fc0*/  UIADD3 UR16, UR15, 0x202, URZ ;  /* 0x000002020f107890 */ /* 0x000fe2000fffe03f */
[----:B------:R-:W-:Y:S01]  /*0fd0*/  HGMMA.64x64x16.F32 R24, gdesc[UR8].tnspB, R24, UP0 ;  /* 0x40e00000081879f0 */ /* 0x000fe2000bf00818 */
        /* <DEDUP_REMOVED lines=25> */
[----:B------:R-:W-:Y:S03]  /*1170*/  HGMMA.64x64x16.F32 R24, gdesc[UR8].tnspB, R24, gsb0 ;  /* 0x40e00000081879f0 */ /* 0x000fe60008000818 */
[----:B------:R-:W-:Y:S02]  /*1180*/  WARPGROUP.DEPBAR.LE gsb0, 0x1 ;  /* 0x00008000000079c5 */ /* 0x000fe40000010100 */
[----:B------:R-:W-:Y:S05]  /*1190*/  @!P2 BRA `(.L_x_17) ;  /* 0x000000000004a947 */ /* 0x000fea0003800000 */
[----:B------:R-:W-:Y:S01]  /*11a0*/  BPT.TRAP 0x1 ;  /* 0x000000040000795c */ /* 0x000fe20000300000 */
.L_x_17:
[----:B------:R-:W-:Y:S01]  /*11b0*/  ULEA UR8, UR5, UR6, 0x3 ;  /* 0x0000000605087291 */ /* 0x000fe2000f8e183f */
[----:B------:R-:W-:-:S03]  /*11c0*/  ISETP.GT.U32.AND P1, PT, R2, 0x1, PT ;  /* 0x000000010200780c */ /* 0x000fc60003f24070 */
[----:B------:R-:W-:-:S04]  /*11d0*/  UIADD3 UR8, UR8, 0x36048, URZ ;  /* 0x0003604808087890 */ /* 0x000fc8000fffe03f */
[----:B------:R-:W-:-:S09]  /*11e0*/  UPRMT UR8, URZ, 0x654, UR8 ;  /* 0x000006543f087896 */ /* 0x000fd20008000008 */
[----:B------:R-:W-:Y:S01]  /*11f0*/  SYNCS.ARRIVE.TRANS64.RED.A1T0 RZ, [UR8], RZ ;  /* 0x000000ffffff79a7 */ /* 0x000fe20008100408 */
[----:B------:R-:W-:Y:S05]  /*1200*/  @P1 BRA `(.L_x_18) ;  /* 0x0000000000041947 */ /* 0x000fea0003800000 */
[----:B------:R-:W-:Y:S01]  /*1210*/  BPT.TRAP 0x1 ;  /* 0x000000040000795c */ /* 0x000fe20000300000 */
.L_x_18:
[----:B------:R-:W-:Y:S01]  /*1220*/  UIADD3 UR4, UR4, 0x1, URZ ;  /* 0x0000000104047890 */ /* 0x000fe2000fffe03f */
[C---:B------:R-:W-:Y:S01]  /*1230*/  ISETP.GT.AND P1, PT, R4.reuse, 0x1, PT ;  /* 0x000000010400780c */ /* 0x040fe20003f24270 */
[----:B------:R-:W-:Y:S01]  /*1240*/  UIADD3 UR5, UR5, 0x1, URZ ;  /* 0x0000000105057890 */ /* 0x000fe2000fffe03f */
[----:B------:R-:W-:Y:S01]  /*1250*/  VIADD R4, R4, 0xffffffff ;  /* 0xffffffff04047836 */ /* 0x000fe20000000000 */
[----:B------:R-:W-:Y:S02]  /*1260*/  UISETP.NE.AND UP0, UPT, UR4, 0x9, UPT ;  /* 0x000000090400788c */ /* 0x000fe4000bf05270 */
[----:B------:R-:W-:Y:S02]  /*1270*/  UISETP.NE.AND UP1, UPT, UR5, 0x9, UPT ;  /* 0x000000090500788c */ /* 0x000fe4000bf25270 */
[----:B------:R-:W-:Y:S02]  /*1280*/  USEL UR8, URZ, 0x1, UP0 ;  /* 0x000000013f087887 */ /* 0x000fe40008000000 */
[----:B------:R-:W-:-:S02]  /*1290*/  USEL UR4, UR4, URZ, UP0 ;  /* 0x0000003f04047287 */ /* 0x000fc40008000000 */
[----:B------:R-:W-:Y:S02]  /*12a0*/  USEL UR5, UR5, URZ, UP1 ;  /* 0x0000003f05057287 */ /* 0x000fe40008800000 */
[----:B------:R-:W-:Y:S01]  /*12b0*/  UPLOP3.LUT UP0, UPT, UPT, UPT, UPT, 0x80, 0x0 ;  /* 0x000000000000789c */ /* 0x000fe20003f0f070 */
[----:B------:R-:W-:Y:S01]  /*12c0*/  LOP3.LUT R7, R7, UR8, RZ, 0x3c, !PT ;  /* 0x0000000807077c12 */ /* 0x000fe2000f8e3cff */
[----:B------:R-:W-:Y:S09]  /*12d0*/  @P1 BRA `(.L_x_19) ;  /* 0xfffffff800e41947 */ /* 0x000ff2000383ffff */
.L_x_14:
[----:B------:R-:W-:Y:S02]  /*12e0*/  WARPGROUP.DEPBAR.LE gsb0, 0x0 ;  /* 0x00008000000079c5 */ /* 0x000fe40000010000 */
[----:B------:R-:W-:Y:S05]  /*12f0*/  @!P0 BRA `(.L_x_20) ;  /* 0x0000000000448947 */ /* 0x000fea0003800000 */
[----:B------:R-:W-:-:S04]  /*1300*/  LOP3.LUT R4, R2, 0x1, RZ, 0xfc, !PT ;  /* 0x0000000102047812 */ /* 0x000fc800078efcff */
[----:B------:R-:W-:-:S13]  /*1310*/  ISETP.NE.AND P0, PT, R4, 0x3, PT ;  /* 0x000000030400780c */ /* 0x000fda0003f05270 */
[----:B------:R-:W-:Y:S05]  /*1320*/  @!P0 BRA `(.L_x_21) ;  /* 0x0000000000048947 */ /* 0x000fea0003800000 */
[----:B------:R-:W-:Y:S01]  /*1330*/  BPT.TRAP 0x1 ;  /* 0x000000040000795c */ /* 0x000fe20000300000 */
.L_x_21:
[----:B0-----:R-:W0:Y:S01]  /*1340*/  S2R R6, SR_CgaCtaId ;  /* 0x0000000000067919 */ /* 0x001e220000008800 */
[----:B------:R-:W-:Y:S01]  /*1350*/  IMAD.WIDE.U32 R4, R3, 0x38e38e39, RZ ;  /* 0x38e38e3903047825 */ /* 0x000fe200078e00ff */
[----:B------:R-:W-:-:S04]  /*1360*/  ISETP.GT.U32.AND P0, PT, R2, 0x1, PT ;  /* 0x000000010200780c */ /* 0x000fc80003f04070 */
[----:B------:R-:W-:Y:S02]  /*1370*/  SHF.R.U32.HI R4, RZ, 0x1, R5 ;  /* 0x00000001ff047819 */ /* 0x000fe40000011605 */
[----:B------:R-:W-:-:S03]  /*1380*/  MOV R5, 0x400 ;  /* 0x0000040000057802 */ /* 0x000fc60000000f00 */
[----:B------:R-:W-:Y:S01]  /*1390*/  IMAD R3, R4, -0x9, R3 ;  /* 0xfffffff704037824 */ /* 0x000fe200078e0203 */
[----:B0-----:R-:W-:-:S05]  /*13a0*/  LEA R6, R6, R5, 0x18 ;  /* 0x0000000506067211 */ /* 0x001fca00078ec0ff */
[----:B------:R-:W-:-:S04]  /*13b0*/  IMAD R3, R3, 0x8, R6 ;  /* 0x0000000803037824 */ /* 0x000fc800078e0206 */
[----:B------:R-:W-:-:S05]  /*13c0*/  VIADD R3, R3, 0x36048 ;  /* 0x0003604803037836 */ /* 0x000fca0000000000 */
[----:B------:R-:W-:-:S04]  /*13d0*/  PRMT R3, RZ, 0x654, R3 ;  /* 0x00000654ff037816 */ /* 0x000fc80000000003 */
[----:B------:R1:W-:Y:S01]  /*13e0*/  SYNCS.ARRIVE.TRANS64.RED.A1T0 RZ, [R3+URZ], RZ ;  /* 0x000000ff03ff79a7 */ /* 0x0003e2000810043f */
[----:B------:R-:W-:Y:S05]  /*13f0*/  @P0 BRA `(.L_x_20) ;  /* 0x0000000000040947 */ /* 0x000fea0003800000 */
[----:B------:R-:W-:Y:S01]  /*1400*/  BPT.TRAP 0x1 ;  /* 0x000000040000795c */ /* 0x000fe20000300000 */
.L_x_20:
[----:B-1----:R-:W1:Y:S01]  /*1410*/  S2R R3, SR_TID.X ;  /* 0x0000000000037919 */ /* 0x002e620000002100 */
[----:B------:R-:W-:Y:S01]  /*1420*/  ULDC.64 UR4, c[0x0][0x280] ;  /* 0x0000a00000047ab9 */ /* 0x000fe20000000a00 */
[----:B0-----:R-:W0:Y:S01]  /*1430*/  S2R R5, SR_CTAID.Y ;  /* 0x0000000000057919 */ /* 0x001e220000002600 */
[----:B------:R-:W2:Y:S01]  /*1440*/  S2R R13, SR_CTAID.X ;  /* 0x00000000000d7919 */ /* 0x000ea20000002500 */
[----:B-1----:R-:W-:-:S04]  /*1450*/  SHF.R.S32.HI R2, RZ, 0x1f, R3 ;  /* 0x0000001fff027819 */ /* 0x002fc80000011403 */
[----:B------:R-:W-:Y:S01]  /*1460*/  LEA.HI R2, R2, R3, RZ, 0x7 ;  /* 0x0000000302027211 */ /* 0x000fe200078f38ff */
[----:B0-----:R-:W-:-:S03]  /*1470*/  IMAD.SHL.U32 R5, R5, 0x40, RZ ;  /* 0x0000004005057824 */ /* 0x001fc600078e00ff */
[----:B------:R-:W-:Y:S01]  /*1480*/  LOP3.LUT R2, R2, 0xffffff80, RZ, 0xc0, !PT ;  /* 0xffffff8002027812 */ /* 0x000fe200078ec0ff */
[----:B--2---:R-:W-:Y:S01]  /*1490*/  IMAD.SHL.U32 R8, R13, 0x80, RZ ;  /* 0x000000800d087824 */ /* 0x004fe200078e00ff */
[----:B------:R-:W-:-:S03]  /*14a0*/  ISETP.GE.AND P0, PT, R5, UR5, PT ;  /* 0x0000000505007c0c */ /* 0x000fc6000bf06270 */
[----:B------:R-:W-:Y:S01]  /*14b0*/  IMAD.IADD R4, R3, 0x1, -R2 ;  /* 0x0000000103047824 */ /* 0x000fe200078e0a02 */
[----:B------:R-:W-:-:S04]  /*14c0*/  ISETP.GE.OR P0, PT, R8, UR4, P0 ;  /* 0x0000000408007c0c */ /* 0x000fc80008706670 */
[----:B------:R-:W-:-:S04]  /*14d0*/  SHF.R.S32.HI R7, RZ, 0x1f, R4 ;  /* 0x0000001fff077819 */ /* 0x000fc80000011404 */
[----:B------:R-:W-:-:S04]  /*14e0*/  LEA.HI R2, R7, R4, RZ, 0x2 ;  /* 0x0000000407027211 */ /* 0x000fc800078f10ff */
[--C-:B------:R-:W-:Y:S02]  /*14f0*/  SHF.R.S32.HI R16, RZ, 0x2, R2.reuse ;  /* 0x00000002ff107819 */ /* 0x100fe40000011402 */
[----:B------:R-:W-:-:S04]  /*1500*/  SHF.R.S32.HI R3, RZ, 0x1f, R2 ;  /* 0x0000001fff037819 */ /* 0x000fc80000011402 */
[----:B------:R-:W-:-:S04]  /*1510*/  LEA.HI R3, R3, R16, RZ, 0x3 ;  /* 0x0000001003037211 */ /* 0x000fc800078f18ff */
[----:B------:R-:W-:Y:S01]  /*1520*/  LOP3.LUT R17, R3, 0xfffffff8, RZ, 0xc0, !PT ;  /* 0xfffffff803117812 */ /* 0x000fe200078ec0ff */
[----:B------:R-:W-:Y:S06]  /*1530*/  @P0 EXIT ;  /* 0x000000000000094d */ /* 0x000fec0003800000 */
[----:B------:R-:W-:Y:S01]  /*1540*/  LOP3.LUT R9, R2, 0x7ffffffc, RZ, 0xc0, !PT ;  /* 0x7ffffffc02097812 */ /* 0x000fe200078ec0ff */
[----:B------:R-:W-:Y:S01]  /*1550*/  IMAD.IADD R16, R16, 0x1, -R17 ;  /* 0x0000000110107824 */ /* 0x000fe200078e0a11 */
[----:B------:R-:W0:Y:S01]  /*1560*/  LDC.64 R2, c[0x0][0x658] ;  /* 0x00019600ff027b82 */ /* 0x000e220000000a00 */
[----:B------:R-:W-:Y:S02]  /*1570*/  LEA.HI R7, R7, R4, RZ, 0x5 ;  /* 0x0000000407077211 */ /* 0x000fe400078f28ff */
[----:B------:R-:W-:Y:S01]  /*1580*/  IMAD.IADD R9, R4, 0x1, -R9 ;  /* 0x0000000104097824 */ /* 0x000fe200078e0a09 */
[--C-:B------:R-:W-:Y:S02]  /*1590*/  SHF.R.S32.HI R17, RZ, 0x1f, R16.reuse ;  /* 0x0000001fff117819 */ /* 0x100fe40000011410 */
[----:B------:R-:W-:Y:S01]  /*15a0*/  SHF.R.S32.HI R11, RZ, 0x5, R7 ;  /* 0x00000005ff0b7819 */ /* 0x000fe20000011407 */
[----:B------:R-:W-:Y:S01]  /*15b0*/  IMAD.SHL.U32 R4, R9, 0x2, RZ ;  /* 0x0000000209047824 */ /* 0x000fe200078e00ff */
[----:B---3-5:R-:W-:Y:S01]  /*15c0*/  FSETP.NEU.AND P1, PT, R14, RZ, PT ;  /* 0x000000ff0e00720b */ /* 0x028fe20003f2d000 */
[----:B------:R-:W-:-:S03]  /*15d0*/  IMAD.WIDE R6, R13, 0x80, R16 ;  /* 0x000000800d067825 */ /* 0x000fc600078e0210 */
[----:B------:R-:W-:Y:S01]  /*15e0*/  SHF.R.S32.HI R10, RZ, 0x1f, R4 ;  /* 0x0000001fff0a7819 */ /* 0x000fe20000011404 */
[----:B------:R-:W-:Y:S01]  /*15f0*/  IMAD R13, R11, -0x10, -R8 ;  /* 0xfffffff00b0d7824 */ /* 0x000fe200078e0a08 */
[----:B------:R-:W-:Y:S01]  /*1600*/  IADD3 R8, P0, R5, R4, RZ ;  /* 0x0000000405087210 */ /* 0x000fe20007f1e0ff */
[----:B------:R-:W-:Y:S01]  /*1610*/  IMAD.WIDE R6, R11, 0x10, R6 ;  /* 0x000000100b067825 */ /* 0x000fe200078e0206 */
[----:B----4-:R-:W-:Y:S02]  /*1620*/  IADD3 R15, -R4, UR5, -R5 ;  /* 0x00000005040f7c10 */ /* 0x010fe4000fffe905 */
[----:B------:R-:W-:Y:S02]  /*1630*/  LEA.HI.X.SX32 R9, R5, R10, 0x1, P0 ;  /* 0x0000000a05097211 */ /* 0x000fe400000f0eff */
[----:B------:R-:W-:Y:S02]  /*1640*/  IADD3 R16, R13, UR4, -R16 ;  /* 0x000000040d107c10 */ /* 0x000fe4000fffe810 */
[----:B------:R-:W-:Y:S01]  /*1650*/  ISETP.GT.AND P4, PT, R15, RZ, PT ;  /* 0x000000ff0f00720c */ /* 0x000fe20003f84270 */
[-C--:B0-----:R-:W-:Y:S01]  /*1660*/  IMAD R4, R7, R2.reuse, RZ ;  /* 0x0000000207047224 */ /* 0x081fe200078e02ff */
[----:B------:R-:W-:Y:S01]  /*1670*/  SHF.L.U64.HI R19, R2, 0x3, R3 ;  /* 0x0000000302137819 */ /* 0x000fe20000010203 */
[----:B------:R-:W-:Y:S01]  /*1680*/  IMAD.WIDE.U32 R10, R6, R2, R8 ;  /* 0x00000002060a7225 */ /* 0x000fe200078e0008 */
[----:B------:R-:W-:-:S02]  /*1690*/  P2R R5, PR, RZ, 0x10 ;  /* 0x00000010ff057803 */ /* 0x000fc40000000000 */
[----:B------:R-:W-:Y:S01]  /*16a0*/  ISETP.GT.AND P0, PT, R16, RZ, P4 ;  /* 0x000000ff1000720c */ /* 0x000fe20002704270 */
[----:B------:R-:W-:Y:S01]  /*16b0*/  IMAD R13, R6, R3, R4 ;  /* 0x00000003060d7224 */ /* 0x000fe200078e0204 */
[C---:B------:R-:W-:Y:S01]  /*16c0*/  SHF.L.U64.HI R18, R2.reuse, 0x6, R3 ;  /* 0x0000000602127819 */ /* 0x040fe20000010203 */
[C---:B------:R-:W-:Y:S02]  /*16d0*/  IMAD.SHL.U32 R20, R2.reuse, 0x8, RZ ;  /* 0x0000000802147824 */ /* 0x040fe400078e00ff */
[----:B------:R-:W-:Y:S02]  /*16e0*/  IMAD.SHL.U32 R17, R2, 0x40, RZ ;  /* 0x0000004002117824 */ /* 0x000fe400078e00ff */
[----:B------:R-:W-:Y:S01]  /*16f0*/  IMAD.IADD R13, R11, 0x1, R13 ;  /* 0x000000010b0d7824 */ /* 0x000fe200078e020d */
[----:B------:R-:W-:Y:S06]  /*1700*/  @!P1 BRA `(.L_x_22) ;  /* 0x00000030008c9947 */ /* 0x000fec0003800000 */
[----:B------:R-:W-:Y:S01]  /*1710*/  ULDC.64 UR6, c[0x0][0x630] ;  /* 0x00018c0000067ab9 */ /* 0x000fe20000000a00 */
[----:B------:R-:W-:Y:S01]  /*1720*/  ULDC.64 UR8, c[0x0][0x628] ;  /* 0x00018a0000087ab9 */ /* 0x000fe20000000a00 */
[----:B------:R-:W-:Y:S01]  /*1730*/  IMAD R21, R7, UR6, RZ ;  /* 0x0000000607157c24 */ /* 0x000fe2000f8e02ff */
[----:B------:R-:W-:Y:S01]  /*1740*/  ULDC.64 UR4, c[0x0][0x650] ;  /* 0x0001940000047ab9 */ /* 0x000fe20000000a00 */
[----:B------:R-:W-:-:S04]  /*1750*/  IMAD.WIDE.U32 R2, R6, UR6, R8 ;  /* 0x0000000606027c25 */ /* 0x000fc8000f8e0008 */
[----:B------:R-:W-:Y:S01]  /*1760*/  IMAD R21, R6, UR7, R21 ;  /* 0x0000000706157c24 */ /* 0x000fe2000f8e0215 */
[----:B------:R-:W-:-:S03]  /*1770*/  LEA R4, P1, R2, UR8, 0x1 ;  /* 0x0000000802047c11 */ /* 0x000fc6000f8208ff */
[----:B------:R-:W-:-:S05]  /*1780*/  IMAD.IADD R3, R3, 0x1, R21 ;  /* 0x0000000103037824 */ /* 0x000fca00078e0215 */
[----:B------:R-:W-:-:S05]  /*1790*/  LEA.HI.X R5, R2, UR9, R3, 0x1, P1 ;  /* 0x0000000902057c11 */ /* 0x000fca00088f0c03 */
[----:B------:R-:W2:Y:S01]  /*17a0*/  @P0 LDG.E.LTC128B.U16 R22, desc[UR12][R4.64] ;  /* 0x0000000c04160981 */ /* 0x000ea2000c1e1520 */
[----:B------:R-:W-:Y:S01]  /*17b0*/  ISETP.GT.AND P3, PT, R15, 0x1, PT ;  /* 0x000000010f00780c */ /* 0x000fe20003f64270 */
[----:B------:R-:W-:Y:S01]  /*17c0*/  BSSY B0, `(.L_x_23) ;  /* 0x000000c000007945 */ /* 0x000fe20003800000 */
[----:B------:R-:W-:Y:S02]  /*17d0*/  LEA R2, P2, R10, UR4, 0x1 ;  /* 0x000000040a027c11 */ /* 0x000fe4000f8408ff */
[----:B------:R-:W-:Y:S01]  /*17e0*/  ISETP.GT.AND P1, PT, R16, RZ, P3 ;  /* 0x000000ff1000720c */ /* 0x000fe20001f24270 */
[----:B--2---:R-:W-:-:S05]  /*17f0*/  HADD2.F32 R3, -RZ, R22.H0_H0 ;  /* 0x20000016ff037230 */ /* 0x004fca0000004100 */
[----:B------:R-:W-:-:S04]  /*1800*/  FMUL R3, R3, R14 ;  /* 0x0000000e03037220 */ /* 0x000fc80000400000 */
[----:B------:R-:W-:-:S05]  /*1810*/  FFMA R3, R56, R0, R3 ;  /* 0x0000000038037223 */ /* 0x000fca0000000003 */
[----:B------:R-:W-:Y:S02]  /*1820*/  F2FP.F16.F32.PACK_AB R11, RZ, R3 ;  /* 0x00000003ff0b723e */ /* 0x000fe400000000ff */
[----:B------:R-:W-:Y:S02]  /*1830*/  P2R R3, PR, RZ, 0x8 ;  /* 0x00000008ff037803 */ /* 0x000fe40000000000 */
[----:B------:R-:W-:-:S05]  /*1840*/  LEA.HI.X R3, R10, UR5, R13, 0x1, P2 ;  /* 0x000000050a037c11 */ /* 0x000fca00090f0c0d */
[----:B------:R0:W-:Y:S01]  /*1850*/  @P0 STG.E.U16 desc[UR12][R2.64], R11 ;  /* 0x0000000b02000986 */ /* 0x0001e2000c10150c */
[----:B------:R-:W-:Y:S05]  /*1860*/  @!P1 BRA `(.L_x_24) ;  /* 0x0000000000049947 */ /* 0x000fea0003800000 */
[----:B------:R1:W5:Y:S02]  /*1870*/  LDG.E.LTC128B.U16 R22, desc[UR12][R4.64+0x2] ;  /* 0x0000020c04167981 */ /* 0x000364000c1e1520 */
.L_x_24:
[----:B------:R-:W-:Y:S05]  /*1880*/  BSYNC B0 ;  /* 0x0000000000007941 */ /* 0x000fea0003800000 */
.L_x_23:
[----:B------:R-:W-:Y:S01]  /*1890*/  USHF.L.U32 UR4, UR6, 0x3, URZ ;  /* 0x0000000306047899 */ /* 0x000fe2000800063f */
[----:B-----5:R-:W-:Y:S01]  /*18a0*/  HADD2.F32 R13, -RZ, R22.H0_H0 ;  /* 0x20000016ff0d7230 */ /* 0x020fe20000004100 */
[----:B------:R-:W-:Y:S01]  /*18b0*/  USHF.L.U64.HI UR5, UR6, 0x3, UR7 ;  /* 0x0000000306057899 */ /* 0x000fe20008010207 */
[----:B------:R-:W-:-:S03]  /*18c0*/  ISETP.GT.AND P0, PT, R16, 0x8, P4 ;  /* 0x000000081000780c */ /* 0x000fc60002704270 */
[----:B------:R-:W-:Y:S02]  /*18d0*/  IMAD.U32 R10, RZ, RZ, UR4 ;  /* 0x00000004ff0a7e24 */ /* 0x000fe4000f8e00ff */
[----:B------:R-:W-:Y:S01]  /*18e0*/  FMUL R56, R13, R14 ;  /* 0x0000000e0d387220 */ /* 0x000fe20000400000 */
[----:B0-----:R-:W-:-:S03]  /*18f0*/  IMAD.U32 R11, RZ, RZ, UR5 ;  /* 0x00000005ff0b7e24 */ /* 0x001fc6000f8e00ff */
[----:B------:R-:W-:Y:S01]  /*1900*/  FFMA R56, R57, R0, R56 ;  /* 0x0000000039387223 */ /* 0x000fe20000000038 */
[----:B------:R-:W-:-:S04]  /*1910*/  IMAD.WIDE.U32 R12, R6, UR6, R10 ;  /* 0x00000006060c7c25 */ /* 0x000fc8000f8e000a */
[----:B------:R-:W-:Y:S02]  /*1920*/  F2FP.F16.F32.PACK_AB R57, RZ, R56 ;  /* 0x00000038ff39723e */ /* 0x000fe400000000ff */
[----:B------:R-:W-:-:S03]  /*1930*/  IADD3 R23, P2, R8, R12, RZ ;  /* 0x0000000c08177210 */ /* 0x000fc60007f5e0ff */
[----:B------:R0:W-:Y:S01]  /*1940*/  @P1 STG.E.U16 desc[UR12][R2.64+0x2], R57 ;  /* 0x0000023902001986 */ /* 0x0001e2000c10150c */
[----:B------:R-:W-:Y:S02]  /*1950*/  IADD3.X R56, R9, R21, R13, P2, !PT ;  /* 0x0000001509387210 */ /* 0x000fe400017fe40d */
[----:B------:R-:W-:-:S04]  /*1960*/  LEA R12, P2, R23, UR8, 0x1 ;  /* 0x00000008170c7c11 */ /* 0x000fc8000f8408ff */
[----:B------:R-:W-:-:S05]  /*1970*/  LEA.HI.X R13, R23, UR9, R56, 0x1, P2 ;  /* 0x00000009170d7c11 */ /* 0x000fca00090f0c38 */
[----:B------:R-:W2:Y:S01]  /*1980*/  @P0 LDG.E.LTC128B.U16 R22, desc[UR12][R12.64] ;  /* 0x0000000c0c160981 */ /* 0x000ea2000c1e1520 */
[C---:B------:R-:W-:Y:S01]  /*1990*/  IMAD.SHL.U32 R23, R20.reuse, 0x2, RZ ;  /* 0x0000000214177824 */ /* 0x040fe200078e00ff */
[----:B------:R-:W-:Y:S01]  /*19a0*/  SHF.L.U64.HI R19, R20, 0x1, R19 ;  /* 0x0000000114137819 */ /* 0x000fe20000010213 */
[----:B------:R-:W-:Y:S01]  /*19b0*/  BSSY B0, `(.L_x_25) ;  /* 0x000000b000007945 */ /* 0x000fe20003800000 */
[----:B------:R-:W-:Y:S02]  /*19c0*/  ISETP.GT.AND P1, PT, R16, 0x8, P3 ;  /* 0x000000081000780c */ /* 0x000fe40001f24270 */
[----:B------:R-:W-:Y:S01]  /*19d0*/  IADD3 R20, P2, R23, R2, RZ ;  /* 0x0000000217147210 */ /* 0x000fe20007f5e0ff */
[----:B--2---:R-:W-:-:S05]  /*19e0*/  HADD2.F32 R21, -RZ, R22.H0_H0 ;  /* 0x20000016ff157230 */ /* 0x004fca0000004100 */
[----:B------:R-:W-:-:S04]  /*19f0*/  FMUL R21, R21, R14 ;  /* 0x0000000e15157220 */ /* 0x000fc80000400000 */
[----:B------:R-:W-:-:S05]  /*1a00*/  FFMA R21, R58, R0, R21 ;  /* 0x000000003a157223 */ /* 0x000fca0000000015 */
[----:B------:R-:W-:Y:S01]  /*1a10*/  F2FP.F16.F32.PACK_AB R56, RZ, R21 ;  /* 0x00000015ff38723e */ /* 0x000fe200000000ff */
[----:B------:R-:W-:-:S05]  /*1a20*/  IMAD.X R21, R19, 0x1, R3, P2 ;  /* 0x0000000113157824 */ /* 0x000fca00010e0603 */
[----:B------:R0:W-:Y:S01]  /*1a30*/  @P0 STG.E.U16 desc[UR12][R20.64], R56 ;  /* 0x0000003814000986 */ /* 0x0001e2000c10150c */
[----:B------:R-:W-:Y:S05]  /*1a40*/  @!P1 BRA `(.L_x_26) ;  /* 0x0000000000049947 */ /* 0x000fea0003800000 */
[----:B------:R2:W5:Y:S02]  /*1a50*/  LDG.E.LTC128B.U16 R22, desc[UR12][R12.64+0x2] ;  /* 0x0000020c0c167981 */ /* 0x000564000c1e1520 */
.L_x_26:
[----:B------:R-:W-:Y:S05]  /*1a60*/  BSYNC B0 ;  /* 0x0000000000007941 */ /* 0x000fea0003800000 */
.L_x_25:
[----:B0----5:R-:W-:Y:S01]  /*1a70*/  HADD2.F32 R57, -RZ, R22.H0_H0 ;  /* 0x20000016ff397230 */ /* 0x021fe20000004100 */
[----:B------:R-:W-:Y:S01]  /*1a80*/  ISETP.GT.AND P3, PT, R15, 0x8, PT ;  /* 0x000000080f00780c */ /* 0x000fe20003f64270 */
[----:B------:R-:W-:Y:S03]  /*1a90*/  BSSY B0, `(.L_x_27) ;  /* 0x0000009000007945 */ /* 0x000fe60003800000 */
[----:B------:R-:W-:Y:S01]  /*1aa0*/  FMUL R56, R57, R14 ;  /* 0x0000000e39387220 */ /* 0x000fe20000400000 */
[----:B------:R-:W-:Y:S02]  /*1ab0*/  ISETP.GT.AND P0, PT, R16, RZ, P3 ;  /* 0x000000ff1000720c */ /* 0x000fe40001f04270 */
[----:B------:R-:W-:Y:S01]  /*1ac0*/  P2R R57, PR, RZ, 0x8 ;  /* 0x00000008ff397803 */ /* 0x000fe20000000000 */
[----:B------:R-:W-:-:S05]  /*1ad0*/  FFMA R56, R59, R0, R56 ;  /* 0x000000003b387223 */ /* 0x000fca0000000038 */
[----:B------:R-:W-:-:S05]  /*1ae0*/  F2FP.F16.F32.PACK_AB R56, RZ, R56 ;  /* 0x00000038ff38723e */ /* 0x000fca00000000ff */
[----:B------:R0:W-:Y:S01]  /*1af0*/  @P1 STG.E.U16 desc[UR12][R20.64+0x2], R56 ;  /* 0x0000023814001986 */ /* 0x0001e2000c10150c */
[----:B------:R-:W-:Y:S05]  /*1b00*/  @!P0 BRA `(.L_x_28) ;  /* 0x0000000000048947 */ /* 0x000fea0003800000 */
[----:B------:R3:W5:Y:S02]  /*1b10*/  LDG.E.LTC128B.U16 R22, desc[UR12][R4.64+0x10] ;  /* 0x0000100c04167981 */ /* 0x000764000c1e1520 */
.L_x_28:
[----:B------:R-:W-:Y:S05]  /*1b20*/  BSYNC B0 ;  /* 0x0000000000007941 */ /* 0x000fea0003800000 */
.L_x_27:
[----:B-----5:R-:W-:Y:S01]  /*1b30*/  HADD2.F32 R57, -RZ, R22.H0_H0 ;  /* 0x20000016ff397230 */ /* 0x020fe20000004100 */
[----:B------:R-:W-:Y:S01]  /*1b40*/  ISETP.GT.AND P2, PT, R15, 0x9, PT ;  /* 0x000000090f00780c */ /* 0x000fe20003f44270 */
[----:B------:R-:W-:Y:S03]  /*1b50*/  BSSY B0, `(.L_x_29) ;  /* 0x0000009000007945 */ /* 0x000fe60003800000 */
[----:B------:R-:W-:Y:S01]  /*1b60*/  FMUL R57, R57, R14 ;  /* 0x0000000e39397220 */ /* 0x000fe20000400000 */
[----:B------:R-:W-:Y:S02]  /*1b70*/  ISETP.GT.AND P1, PT, R16, RZ, P2 ;  /* 0x000000ff1000720c */ /* 0x000fe40001724270 */
[----:B0-----:R-:W-:Y:S01]  /*1b80*/  P2R R56, PR, RZ, 0x4 ;  /* 0x00000004ff387803 */ /* 0x001fe20000000000 */
[----:B------:R-:W-:-:S05]  /*1b90*/  FFMA R57, R60, R0, R57 ;  /* 0x000000003c397223 */ /* 0x000fca0000000039 */
[----:B------:R-:W-:-:S05]  /*1ba0*/  F2FP.F16.F32.PACK_AB R57, RZ, R57 ;  /* 0x00000039ff39723e */ /* 0x000fca00000000ff */
[----:B------:R0:W-:Y:S01]  /*1bb0*/  @P0 STG.E.U16 desc[UR12][R2.64+0x10], R57 ;  /* 0x0000103902000986 */ /* 0x0001e2000c10150c */
[----:B------:R-:W-:Y:S05]  /*1bc0*/  @!P1 BRA `(.L_x_30) ;  /* 0x0000000000049947 */ /* 0x000fea0003800000 */
[----:B------:R4:W5:Y:S02]  /*1bd0*/  LDG.E.LTC128B.U16 R22, desc[UR12][R4.64+0x12] ;  /* 0x0000120c04167981 */ /* 0x000964000c1e1520 */
.L_x_30:
[----:B------:R-:W-:Y:S05]  /*1be0*/  BSYNC B0 ;  /* 0x0000000000007941 */ /* 0x000fea0003800000 */
.L_x_29:
[----:B0----5:R-:W-:Y:S01]  /*1bf0*/  HADD2.F32 R57, -RZ, R22.H0_H0 ;  /* 0x20000016ff397230 */ /* 0x021fe20000004100 */
[----:B------:R-:W-:Y:S01]  /*1c00*/  ISETP.GT.AND P0, PT, R16, 0x8, P3 ;  /* 0x000000081000780c */ /* 0x000fe20001f04270 */
[----:B------:R-:W-:Y:S03]  /*1c10*/  BSSY B0, `(.L_x_31) ;  /* 0x0000007000007945 */ /* 0x000fe60003800000 */
[----:B------:R-:W-:-:S04]  /*1c20*/  FMUL R56, R57, R14 ;  /* 0x0000000e39387220 */ /* 0x000fc80000400000 */
[----:B------:R-:W-:-:S05]  /*1c30*/  FFMA R56, R61, R0, R56 ;  /* 0x000000003d387223 */ /* 0x000fca0000000038 */
[----:B------:R-:W-:-:S05]  /*1c40*/  F2FP.F16.F32.PACK_AB R56, RZ, R56 ;  /* 0x00000038ff38723e */ /* 0x000fca00000000ff */
[----:B------:R0:W-:Y:S01]  /*1c50*/  @P1 STG.E.U16 desc[UR12][R2.64+0x12], R56 ;  /* 0x0000123802001986 */ /* 0x0001e2000c10150c */
[----:B------:R-:W-:Y:S05]  /*1c60*/  @!P0 BRA `(.L_x_32) ;  /* 0x0000000000048947 */ /* 0x000fea0003800000 */
[----:B------:R0:W5:Y:S02]  /*1c70*/  LDG.E.LTC128B.U16 R22, desc[UR12][R12.64+0x10] ;  /* 0x0000100c0c167981 */ /* 0x000164000c1e1520 */
.L_x_32:
[----:B------:R-:W-:Y:S05]  /*1c80*/  BSYNC B0 ;  /* 0x0000000000007941 */ /* 0x000fea0003800000 */
.L_x_31:
[----:B-----5:R-:W-:Y:S01]  /*1c90*/  HADD2.F32 R57, -RZ, R22.H0_H0 ;  /* 0x20000016ff397230 */ /* 0x020fe20000004100 */
        /* <DEDUP_REMOVED lines=8> */
.L_x_34:
[----:B------:R-:W-:Y:S05]  /*1d20*/  BSYNC B0 ;  /* 0x0000000000007941 */ /* 0x000fea0003800000 */
.L_x_33:
[----:B-----5:R-:W-:Y:S01]  /*1d30*/  HADD2.F32 R59, -RZ, R22.H0_H0 ;  /* 0x20000016ff3b7230 */ /* 0x020fe20000004100 */
[----:B------:R-:W-:Y:S01]  /*1d40*/  ISETP.GT.AND P3, PT, R15, 0x10, PT ;  /* 0x000000100f00780c */ /* 0x000fe20003f64270 */
[C---:B0-----:R-:W-:Y:S01]  /*1d50*/  IMAD.SHL.U32 R57, R17.reuse, 0x2, RZ ;  /* 0x0000000211397824 */ /* 0x041fe200078e00ff */
[----:B------:R-:W-:Y:S01]  /*1d60*/  SHF.L.U64.HI R17, R17, 0x1, R18 ;  /* 0x0000000111117819 */ /* 0x000fe20000010212 */
[----:B------:R-:W-:Y:S01]  /*1d70*/  BSSY B0, `(.L_x_35) ;  /* 0x000000b000007945 */ /* 0x000fe20003800000 */
[----:B------:R-:W-:Y:S02]  /*1d80*/  FMUL R56, R59, R14 ;  /* 0x0000000e3b387220 */ /* 0x000fe40000400000 */
[----:B------:R-:W-:Y:S02]  /*1d90*/  IADD3 R18, P0, P2, R57, R2, R23 ;  /* 0x0000000239127210 */ /* 0x000fe40007a1e017 */
[----:B------:R-:W-:Y:S01]  /*1da0*/  FFMA R56, R63, R0, R56 ;  /* 0x000000003f387223 */ /* 0x000fe20000000038 */
[----:B------:R-:W-:-:S02]  /*1db0*/  P2R R23, PR, RZ, 0x8 ;  /* 0x00000008ff177803 */ /* 0x000fc40000000000 */
[----:B------:R-:W-:Y:S02]  /*1dc0*/  IADD3.X R19, R17, R3, R19, P0, P2 ;  /* 0x0000000311137210 */ /* 0x000fe400007e4413 */
[----:B------:R-:W-:Y:S02]  /*1dd0*/  F2FP.F16.F32.PACK_AB R56, RZ, R56 ;  /* 0x00000038ff38723e */ /* 0x000fe400000000ff */
[----:B------:R-:W-:-:S03]  /*1de0*/  ISETP.GT.AND P0, PT, R16, RZ, P3 ;  /* 0x000000ff1000720c */ /* 0x000fc60001f04270 */
[----:B------:R0:W-:Y:S10]  /*1df0*/  @P1 STG.E.U16 desc[UR12][R20.64+0x12], R56 ;  /* 0x0000123814001986 */ /* 0x0001f4000c10150c */
[----:B------:R-:W-:Y:S05]  /*1e00*/  @!P0 BRA `(.L_x_36) ;  /* 0x0000000000048947 */ /* 0x000fea0003800000 */
[----:B------:R0:W5:Y:S02]  /*1e10*/  LDG.E.LTC128B.U16 R22, desc[UR12][R4.64+0x20] ;  /* 0x0000200c04167981 */ /* 0x000164000c1e1520 */
.L_x_36:
[----:B------:R-:W-:Y:S05]  /*1e20*/  BSYNC B0 ;  /* 0x0000000000007941 */ /* 0x000fea0003800000 */
.L_x_35:
[----:B-----5:R-:W-:Y:S01]  /*1e30*/  HADD2.F32 R23, -RZ, R22.H0_H0 ;  /* 0x20000016ff177230 */ /* 0x020fe20000004100 */
[----:B------:R-:W-:Y:S01]  /*1e40*/  ISETP.GT.AND P1, PT, R15, 0x11, PT ;  /* 0x000000110f00780c */ /* 0x000fe20003f24270 */
[----:B------:R-:W-:Y:S03]  /*1e50*/  BSSY B0, `(.L_x_37) ;  /* 0x0000009000007945 */ /* 0x000fe60003800000 */
[----:B------:R-:W-:-:S04]  /*1e60*/  FMUL R23, R23, R14 ;  /* 0x0000000e17177220 */ /* 0x000fc80000400000 */
[----:B------:R-:W-:-:S05]  /*1e70*/  FFMA R23, R64, R0, R23 ;  /* 0x0000000040177223 */ /* 0x000fca0000000017 */
[----:B------:R-:W-:-:S05]  /*1e80*/  F2FP.F16.F32.PACK_AB R23, RZ, R23 ;  /* 0x00000017ff17723e */ /* 0x000fca00000000ff */
[----:B------:R1:W-:Y:S01]  /*1e90*/  @P0 STG.E.U16 desc[UR12][R2.64+0x20], R23 ;  /* 0x0000201702000986 */ /* 0x0003e2000c10150c */
[----:B------:R-:W-:Y:S02]  /*1ea0*/  ISETP.GT.AND P0, PT, R16, RZ, P1 ;  /* 0x000000ff1000720c */ /* 0x000fe40000f04270 */
[----:B-1----:R-:W-:-:S11]  /*1eb0*/  P2R R23, PR, RZ, 0x2 ;  /* 0x00000002ff177803 */ /* 0x002fd60000000000 */
[----:B------:R-:W-:Y:S05]  /*1ec0*/  @!P0 BRA `(.L_x_38) ;  /* 0x0000000000048947 */ /* 0x000fea0003800000 */
[----:B------:R1:W5:Y:S02]  /*1ed0*/  LDG.E.LTC128B.U16 R22, desc[UR12][R4.64+0x22] ;  /* 0x0000220c04167981 */ /* 0x000364000c1e1520 */
.L_x_38:
[----:B------:R-:W-:Y:S05]  /*1ee0*/  BSYNC B0 ;  /* 0x0000000000007941 */ /* 0x000fea0003800000 */
.L_x_37:
[----:B-----5:R-:W-:Y:S01]  /*1ef0*/  HADD2.F32 R23, -RZ, R22.H0_H0 ;  /* 0x20000016ff177230 */ /* 0x020fe20000004100 */
[----:B------:R-:W-:Y:S04]  /*1f00*/  BSSY B0, `(.L_x_39) ;  /* 0x0000008000007945 */ /* 0x000fe80003800000 */
[----:B0-----:R-:W-:-:S04]  /*1f10*/  FMUL R56, R23, R14 ;  /* 0x0000000e17387220 */ /* 0x001fc80000400000 */
[----:B------:R-:W-:-:S05]  /*1f20*/  FFMA R56, R65, R0, R56 ;  /* 0x0000000041387223 */ /* 0x000fca0000000038 */
[----:B------:R-:W-:-:S05]  /*1f30*/  F2FP.F16.F32.PACK_AB R56, RZ, R56 ;  /* 0x00000038ff38723e */ /* 0x000fca00000000ff */
[----:B------:R0:W-:Y:S01]  /*1f40*/  @P0 STG.E.U16 desc[UR12][R2.64+0x22], R56 ;  /* 0x0000223802000986 */ /* 0x0001e2000c10150c */
[----:B------:R-:W-:-:S13]  /*1f50*/  ISETP.GT.AND P0, PT, R16, 0x8, P3 ;  /* 0x000000081000780c */ /* 0x000fda0001f04270 */
[----:B0-----:R-:W-:Y:S05]  /*1f60*/  @!P0 BRA `(.L_x_40) ;  /* 0x0000000000048947 */ /* 0x001fea0003800000 */
[----:B------:R0:W5:Y:S02]  /*1f70*/  LDG.E.LTC128B.U16 R22, desc[UR12][R12.64+0x20] ;  /* 0x0000200c0c167981 */ /* 0x000164000c1e1520 */
.L_x_40:
[----:B------:R-:W-:Y:S05]  /*1f80*/  BSYNC B0 ;  /* 0x0000000000007941 */ /* 0x000fea0003800000 */
.L_x_39:
[----:B-----5:R-:W-:Y:S01]  /*1f90*/  HADD2.F32 R23, -RZ, R22.H0_H0 ;  /* 0x20000016ff177230 */ /* 0x020fe20000004100 */
[----:B------:R-:W-:Y:S01]  /*1fa0*/  BSSY B0, `(.L_x_41) ;  /* 0x000000c000007945 */ /* 0x000fe20003800000 */
[----:B------:R-:W-:-:S03]  /*1fb0*/  PRMT R56, R22, 0x7610, R56 ;  /* 0x0000761016387816 */ /* 0x000fc60000000038 */
[----:B------:R-:W-:-:S04]  /*1fc0*/  FMUL R23, R23, R14 ;  /* 0x0000000e17177220 */ /* 0x000fc80000400000 */
[----:B------:R-:W-:-:S05]  /*1fd0*/  FFMA R23, R66, R0, R23 ;  /* 0x0000000042177223 */ /* 0x000fca0000000017 */
[----:B------:R-:W-:-:S04]  /*1fe0*/  F2FP.F16.F32.PACK_AB R23, RZ, R23 ;  /* 0x00000017ff17723e */ /* 0x000fc800000000ff */
[----:B------:R-:W-:-:S05]  /*1ff0*/  PRMT R58, R23, 0x7610, R58 ;  /* 0x00007610173a7816 */ /* 0x000fca000000003a */
[----:B------:R0:W-:Y:S01]  /*2000*/  @P0 STG.E.U16 desc[UR12][R20.64+0x20], R58 ;  /* 0x0000203a14000986 */ /* 0x0001e2000c10150c */
[----:B------:R-:W-:-:S05]  /*2010*/  IADD3 R59, P0, R6, 0x40, RZ ;  /* 0x00000040063b7810 */ /* 0x000fca0007f1e0ff */
[----:B------:R-:W-:Y:S01]  /*2020*/  IMAD.X R23, RZ, RZ, R7, P0 ;  /* 0x000000ffff177224 */ /* 0x000fe200000e0607 */
[----:B------:R-:W-:-:S13]  /*2030*/  ISETP.GT.AND P0, PT, R16, 0x8, P1 ;  /* 0x000000081000780c */ /* 0x000fda0000f04270 */
[----:B0-----:R-:W-:Y:S05]  /*2040*/  @!P0 BRA `(.L_x_42) ;  /* 0x0000000000048947 */ /* 0x001fea0003800000 */
[----:B------:R0:W5:Y:S02]  /*2050*/  LDG.E.LTC128B.U16 R56, desc[UR12][R12.64+0x22] ;  /* 0x0000220c0c387981 */ /* 0x000164000c1e1520 */
.L_x_42:
[----:B------:R-:W-:Y:S05]  /*2060*/  BSYNC B0 ;  /* 0x0000000000007941 */ /* 0x000fea0003800000 */
.L_x_41:
[----:B-----5:R-:W-:Y:S01]  /*2070*/  HADD2.F32 R7, -RZ, R56.H0_H0 ;  /* 0x20000038ff077230 */ /* 0x020fe20000004100 */
[----:B------:R-:W-:Y:S01]  /*2080*/  ISETP.GT.AND P2, PT, R15, 0x18, PT ;  /* 0x000000180f00780c */ /* 0x000fe20003f44270 */
[----:B------:R-:W-:Y:S01]  /*2090*/  IMAD.WIDE.U32 R10, R59, UR6, R10 ;  /* 0x000000063b0a7c25 */ /* 0x000fe2000f8e000a */
[----:B------:R-:W-:Y:S03]  /*20a0*/  BSSY B0, `(.L_x_43) ;  /* 0x0000014000007945 */ /* 0x000fe60003800000 */
[----:B------:R-:W-:-:S04]  /*20b0*/  FMUL R6, R7, R14 ;  /* 0x0000000e07067220 */ /* 0x000fc80000400000 */
[----:B------:R-:W-:-:S05]  /*20c0*/  FFMA R6, R67, R0, R6 ;  /* 0x0000000043067223 */ /* 0x000fca0000000006 */
[----:B------:R-:W-:Y:S01]  /*20d0*/  F2FP.F16.F32.PACK_AB R7, RZ, R6 ;  /* 0x00000006ff07723e */ /* 0x000fe200000000ff */
[----:B------:R-:W-:Y:S02]  /*20e0*/  IMAD R6, R23, UR6, RZ ;  /* 0x0000000617067c24 */ /* 0x000fe4000f8e02ff */
[----:B------:R-:W-:Y:S01]  /*20f0*/  IMAD.WIDE.U32 R22, R59, UR6, R8 ;  /* 0x000000063b167c25 */ /* 0x000fe2000f8e0008 */
[----:B------:R-:W-:-:S03]  /*2100*/  PRMT R58, R7, 0x7610, R58 ;  /* 0x00007610073a7816 */ /* 0x000fc6000000003a */
[----:B------:R-:W-:Y:S02]  /*2110*/  IMAD R61, R59, UR7, R6 ;  /* 0x000000073b3d7c24 */ /* 0x000fe4000f8e0206 */
[----:B------:R0:W-:Y:S01]  /*2120*/  @P0 STG.E.U16 desc[UR12][R20.64+0x22], R58 ;  /* 0x0000223a14000986 */ /* 0x0001e2000c10150c */
[----:B------:R-:W-:Y:S01]  /*2130*/  LEA R6, P0, R22, UR8, 0x1 ;  /* 0x0000000816067c11 */ /* 0x000fe2000f8008ff */
[----:B------:R-:W-:-:S05]  /*2140*/  IMAD.IADD R7, R23, 0x1, R61 ;  /* 0x0000000117077824 */ /* 0x000fca00078e023d */
[----:B------:R-:W-:Y:S02]  /*2150*/  LEA.HI.X R7, R22, UR9, R7, 0x1, P0 ;  /* 0x0000000916077c11 */ /* 0x000fe400080f0c07 */
[----:B------:R-:W-:-:S04]  /*2160*/  IADD3 R10, P0, R8, R10, RZ ;  /* 0x0000000a080a7210 */ /* 0x000fc80007f1e0ff */
[----:B------:R-:W-:Y:S02]  /*2170*/  IADD3.X R9, R9, R61, R11, P0, !PT ;  /* 0x0000003d09097210 */ /* 0x000fe400007fe40b */
[----:B------:R-:W-:-:S04]  /*2180*/  LEA R8, P0, R10, UR8, 0x1 ;  /* 0x000000080a087c11 */ /* 0x000fc8000f8008ff */
[----:B------:R-:W-:Y:S02]  /*2190*/  LEA.HI.X R9, R10, UR9, R9, 0x1, P0 ;  /* 0x000000090a097c11 */ /* 0x000fe400080f0c09 */
[----:B------:R-:W-:Y:S02]  /*21a0*/  ISETP.GT.AND P0, PT, R16, RZ, P2 ;  /* 0x000000ff1000720c */ /* 0x000fe40001704270 */
[----:B------:R-:W-:-:S11]  /*21b0*/  P2R R10, PR, RZ, 0x4 ;  /* 0x00000004ff0a7803 */ /* 0x000fd60000000000 */
[----:B0-----:R-:W-:Y:S05]  /*21c0*/  @!P0 BRA `(.L_x_44) ;  /* 0x0000000000048947 */ /* 0x001fea0003800000 */
[----:B------:R0:W5:Y:S02]  /*21d0*/  LDG.E.LTC128B.U16 R56, desc[UR12][R4.64+0x30] ;  /* 0x0000300c04387981 */ /* 0x000164000c1e1520 */
.L_x_44:
[----:B------:R-:W-:Y:S05]  /*21e0*/  BSYNC B0 ;  /* 0x0000000000007941 */ /* 0x000fea0003800000 */
.L_x_43:
[----:B-----5:R-:W-:Y:S01]  /*21f0*/  HADD2.F32 R11, -RZ, R56.H0_H0 ;  /* 0x20000038ff0b7230 */ /* 0x020fe20000004100 */
[----:B------:R-:W-:Y:S01]  /*2200*/  ISETP.GT.AND P1, PT, R15, 0x19, PT ;  /* 0x000000190f00780c */ /* 0x000fe20003f24270 */
[----:B------:R-:W-:Y:S03]  /*2210*/  BSSY B0, `(.L_x_45) ;  /* 0x0000009000007945 */ /* 0x000fe60003800000 */
[----:B------:R-:W-:Y:S01]  /*2220*/  FMUL R11, R11, R14 ;  /* 0x0000000e0b0b7220 */ /* 0x000fe20000400000 */
[----:B------:R-:W-:-:S03]  /*2230*/  P2R R10, PR, RZ, 0x2 ;  /* 0x00000002ff0a7803 */ /* 0x000fc60000000000 */
[----:B------:R-:W-:-:S05]  /*2240*/  FFMA R11, R68, R0, R11 ;  /* 0x00000000440b7223 */ /* 0x000fca000000000b */
[----:B------:R-:W-:-:S05]  /*2250*/  F2FP.F16.F32.PACK_AB R11, RZ, R11 ;  /* 0x0000000bff0b723e */ /* 0x000fca00000000ff */
[----:B------:R0:W-:Y:S01]  /*2260*/  @P0 STG.E.U16 desc[UR12][R2.64+0x30], R11 ;  /* 0x0000300b02000986 */ /* 0x0001e2000c10150c */
[----:B------:R-:W-:-:S13]  /*2270*/  ISETP.GT.AND P0, PT, R16, RZ, P1 ;  /* 0x000000ff1000720c */ /* 0x000fda0000f04270 */
[----:B0-----:R-:W-:Y:S05]  /*2280*/  @!P0 BRA `(.L_x_46) ;  /* 0x0000000000048947 */ /* 0x001fea0003800000 */
[----:B------:R0:W5:Y:S02]  /*2290*/  LDG.E.LTC128B.U16 R56, desc[UR12][R4.64+0x32] ;  /* 0x0000320c04387981 */ /* 0x000164000c1e1520 */
.L_x_46:
[----:B------:R-:W-:Y:S05]  /*22a0*/  BSYNC B0 ;  /* 0x0000000000007941 */ /* 0x000fea0003800000 */
.L_x_45:
[----:B-----5:R-:W-:Y:S01]  /*22b0*/  HADD2.F32 R11, -RZ, R56.H0_H0 ;  /* 0x20000038ff0b7230 */ /* 0x020fe20000004100 */
[----:B------:R-:W-:Y:S04]  /*22c0*/  BSSY B0, `(.L_x_47) ;  /* 0x0000008000007945 */ /* 0x000fe80003800000 */
[----:B------:R-:W-:-:S04]  /*22d0*/  FMUL R10, R11, R14 ;  /* 0x0000000e0b0a7220 */ /* 0x000fc80000400000 */
[----:B------:R-:W-:-:S05]  /*22e0*/  FFMA R10, R69, R0, R10 ;  /* 0x00000000450a7223 */ /* 0x000fca000000000a */
[----:B------:R-:W-:-:S05]  /*22f0*/  F2FP.F16.F32.PACK_AB R10, RZ, R10 ;  /* 0x0000000aff0a723e */ /* 0x000fca00000000ff */
[----:B------:R0:W-:Y:S01]  /*2300*/  @P0 STG.E.U16 desc[UR12][R2.64+0x32], R10 ;  /* 0x0000320a02000986 */ /* 0x0001e2000c10150c */
[----:B------:R-:W-:-:S13]  /*2310*/  ISETP.GT.AND P0, PT, R16, 0x8, P2 ;  /* 0x000000081000780c */ /* 0x000fda0001704270 */
[----:B0-----:R-:W-:Y:S05]  /*2320*/  @!P0 BRA `(.L_x_48) ;  /* 0x0000000000048947 */ /* 0x001fea0003800000 */
[----:B------:R0:W5:Y:S02]  /*2330*/  LDG.E.LTC128B.U16 R56, desc[UR12][R12.64+0x30] ;  /* 0x0000300c0c387981 */ /* 0x000164000c1e1520 */
.L_x_48:
[----:B------:R-:W-:Y:S05]  /*2340*/  BSYNC B0 ;  /* 0x0000000000007941 */ /* 0x000fea0003800000 */
.L_x_47:
        /* <DEDUP_REMOVED lines=9> */
.L_x_50:
[----:B------:R-:W-:Y:S05]  /*23e0*/  BSYNC B0 ;  /* 0x0000000000007941 */ /* 0x000fea0003800000 */
.L_x_49:
        /* <DEDUP_REMOVED lines=11> */
.L_x_52:
[----:B------:R-:W-:Y:S05]  /*24a0*/  BSYNC B0 ;  /* 0x0000000000007941 */ /* 0x000fea0003800000 */
.L_x_51:
        /* <DEDUP_REMOVED lines=11> */
.L_x_54:
[----:B------:R-:W-:Y:S05]  /*2560*/  BSYNC B0 ;  /* 0x0000000000007941 */ /* 0x000fea0003800000 */
.L_x_53:
        /* <DEDUP_REMOVED lines=9> */
.L_x_56:
[----:B------:R-:W-:Y:S05]  /*2600*/  BSYNC B0 ;  /* 0x0000000000007941 */ /* 0x000fea0003800000 */
.L_x_55:
        /* <DEDUP_REMOVED lines=9> */
.L_x_58:
[----:B------:R-:W-:Y:S05]  /*26a0*/  BSYNC B0 ;  /* 0x0000000000007941 */ /* 0x000fea0003800000 */
.L_x_57:
        /* <DEDUP_REMOVED lines=11> */
.L_x_60:
[----:B------:R-:W-:Y:S05]  /*2760*/  BSYNC B0 ;  /* 0x0000000000007941 */ /* 0x000fea0003800000 */
.L_x_59:
[----:B-----5:R-:W-:Y:S01]  /*2770*/  HADD2.F32 R11, -RZ, R56.H0_H0 ;  /* 0x20000038ff0b7230 */ /* 0x020fe20000004100 */
[----:B------:R-:W-:Y:S01]  /*2780*/  ISETP.GT.AND P4, PT, R15, 0x29, PT ;  /* 0x000000290f00780c */ /* 0x000fe20003f84270 */
[----:B------:R-:W-:Y:S03]  /*2790*/  BSSY B0, `(.L_x_61) ;  /* 0x0000008000007945 */ /* 0x000fe60003800000 */
[----:B------:R-:W-:-:S04]  /*27a0*/  FMUL R11, R11, R14 ;  /* 0x0000000e0b0b7220 */ /* 0x000fc80000400000 */
[----:B------:R-:W-:-:S05]  /*27b0*/  FFMA R11, R76, R0, R11 ;  /* 0x000000004c0b7223 */ /* 0x000fca000000000b */
[----:B------:R-:W-:-:S05]  /*27c0*/  F2FP.F16.F32.PACK_AB R11, RZ, R11 ;  /* 0x0000000bff0b723e */ /* 0x000fca00000000ff */
[----:B------:R0:W-:Y:S01]  /*27d0*/  @P0 STG.E.U16 desc[UR12][R2.64+0x50], R11 ;  /* 0x0000500b02000986 */ /* 0x0001e2000c10150c */
[----:B------:R-:W-:-:S13]  /*27e0*/  ISETP.GT.AND P0, PT, R16, RZ, P4 ;  /* 0x000000ff1000720c */ /* 0x000fda0002704270 */
[----:B0-----:R-:W-:Y:S05]  /*27f0*/  @!P0 BRA `(.L_x_62) ;  /* 0x0000000000048947 */ /* 0x001fea0003800000 */
[----:B------:R0:W5:Y:S02]  /*2800*/  LDG.E.LTC128B.U16 R56, desc[UR12][R4.64+0x52] ;  /* 0x0000520c04387981 */ /* 0x000164000c1e1520 */
.L_x_62:
[----:B------:R-:W-:Y:S05]  /*2810*/  BSYNC B0 ;  /* 0x0000000000007941 */ /* 0x000fea0003800000 */
.L_x_61:
        /* <DEDUP_REMOVED lines=9> */
.L_x_64:
[----:B------:R-:W-:Y:S05]  /*28b0*/  BSYNC B0 ;  /* 0x0000000000007941 */ /* 0x000fea0003800000 */
.L_x_63:
        /* <DEDUP_REMOVED lines=9> */
.L_x_66:
[----:B------:R-:W-:Y:S05]  /*2950*/  BSYNC B0 ;  /* 0x0000000000007941 */ /* 0x000fea0003800000 */
.L_x_65:
        /* <DEDUP_REMOVED lines=10> */
.L_x_68:
[----:B------:R-:W-:Y:S05]  /*2a00*/  BSYNC B0 ;  /* 0x0000000000007941 */ /* 0x000fea0003800000 */
.L_x_67:
        /* <DEDUP_REMOVED lines=10> */
.L_x_70:
[----:B------:R-:W-:Y:S05]  /*2ab0*/  BSYNC B0 ;  /* 0x0000000000007941 */ /* 0x000fea0003800000 */
.L_x_69:
        /* <DEDUP_REMOVED lines=9> */
.L_x_72:
[----:B------:R-:W-:Y:S05]  /*2b50*/  BSYNC B0 ;  /* 0x0000000000007941 */ /* 0x000fea0003800000 */
.L_x_71:
        /* <DEDUP_REMOVED lines=9> */
.L_x_74:
[----:B------:R-:W-:Y:S05]  /*2bf0*/  BSYNC B0 ;  /* 0x0000000000007941 */ /* 0x000fea0003800000 */
.L_x_73:
        /* <DEDUP_REMOVED lines=10> */
.L_x_76:
[----:B------:R-:W-:Y:S05]  /*2ca0*/  BSYNC B0 ;  /* 0x0000000000007941 */ /* 0x000fea0003800000 */
.L_x_75:
[----:B-----5:R-:W-:Y:S01]  /*2cb0*/  HADD2.F32 R11, -RZ, R56.H0_H0 ;  /* 0x20000038ff0b7230 */ /* 0x020fe20000004100 */
[----:B------:R-:W-:Y:S04]  /*2cc0*/  BSSY B0, `(.L_x_77) ;  /* 0x000000d000007945 */ /* 0x000fe80003800000 */
[----:B------:R-:W-:-:S04]  /*2cd0*/  FMUL R11, R11, R14 ;  /* 0x0000000e0b0b7220 */ /* 0x000fc80000400000 */
[----:B------:R-:W-:-:S05]  /*2ce0*/  FFMA R11, R84, R0, R11 ;  /* 0x00000000540b7223 */ /* 0x000fca000000000b */
[----:B------:R-:W-:-:S05]  /*2cf0*/  F2FP.F16.F32.PACK_AB R11, RZ, R11 ;  /* 0x0000000bff0b723e */ /* 0x000fca00000000ff */
[----:B------:R1:W-:Y:S01]  /*2d00*/  @P0 STG.E.U16 desc[UR12][R2.64+0x70], R11 ;  /* 0x0000700b02000986 */ /* 0x0003e2000c10150c */
[----:B------:R-:W-:-:S05]  /*2d10*/  IADD3 R22, P0, R57, R20, RZ ;  /* 0x0000001439167210 */ /* 0x000fca0007f1e0ff */
[----:B------:R-:W-:Y:S01]  /*2d20*/  IMAD.X R23, R17, 0x1, R21, P0 ;  /* 0x0000000111177824 */ /* 0x000fe200000e0615 */
[----:B------:R-:W-:-:S05]  /*2d30*/  IADD3 R10, P0, R57, R2, RZ ;  /* 0x00000002390a7210 */ /* 0x000fca0007f1e0ff */
[----:B-1----:R-:W-:Y:S01]  /*2d40*/  IMAD.X R11, R17, 0x1, R3, P0 ;  /* 0x00000001110b7824 */ /* 0x002fe200000e0603 */
[----:B------:R-:W-:-:S04]  /*2d50*/  ISETP.GT.AND P0, PT, R15, 0x39, PT ;  /* 0x000000390f00780c */ /* 0x000fc80003f04270 */
[----:B------:R-:W-:-:S13]  /*2d60*/  ISETP.GT.AND P5, PT, R16, RZ, P0 ;  /* 0x000000ff1000720c */ /* 0x000fda00007a4270 */
[----:B------:R-:W-:Y:S05]  /*2d70*/  @!P5 BRA `(.L_x_78) ;  /* 0x000000000004d947 */ /* 0x000fea0003800000 */
[----:B------:R1:W5:Y:S02]  /*2d80*/  LDG.E.LTC128B.U16 R56, desc[UR12][R4.64+0x72] ;  /* 0x0000720c04387981 */ /* 0x000364000c1e1520 */
.L_x_78:
[----:B------:R-:W-:Y:S05]  /*2d90*/  BSYNC B0 ;  /* 0x0000000000007941 */ /* 0x000fea0003800000 */
.L_x_77:
[----:B01-345:R-:W-:Y:S01]  /*2da0*/  HADD2.F32 R5, -RZ, R56.H0_H0 ;  /* 0x20000038ff057230 */ /* 0x03bfe20000004100 */
        /* <DEDUP_REMOVED lines=8> */
.L_x_80:
[----:B------:R-:W-:Y:S05]  /*2e30*/  BSYNC B0 ;  /* 0x0000000000007941 */ /* 0x000fea0003800000 */
.L_x_79:
[----:B-----5:R-:W-:Y:S01]  /*2e40*/  HADD2.F32 R3, -RZ, R56.H0_H0 ;  /* 0x20000038ff037230 */ /* 0x020fe20000004100 */
[----:B------:R-:W-:Y:S04]  /*2e50*/  BSSY B0, `(.L_x_81) ;  /* 0x0000008000007945 */ /* 0x000fe80003800000 */
[----:B------:R-:W-:-:S04]  /*2e60*/  FMUL R3, R3, R14 ;  /* 0x0000000e03037220 */ /* 0x000fc80000400000 */
[----:B------:R-:W-:-:S05]  /*2e70*/  FFMA R3, R86, R0, R3 ;  /* 0x0000000056037223 */ /* 0x000fca0000000003 */
[----:B------:R-:W-:-:S05]  /*2e80*/  F2FP.F16.F32.PACK_AB R3, RZ, R3 ;  /* 0x00000003ff03723e */ /* 0x000fca00000000ff */
[----:B------:R1:W-:Y:S01]  /*2e90*/  @P5 STG.E.U16 desc[UR12][R20.64+0x70], R3 ;  /* 0x0000700314005986 */ /* 0x0003e2000c10150c */
[----:B------:R-:W-:-:S13]  /*2ea0*/  ISETP.GT.AND P5, PT, R16, 0x8, P0 ;  /* 0x000000081000780c */ /* 0x000fda00007a4270 */
[----:B-1----:R-:W-:Y:S05]  /*2eb0*/  @!P5 BRA `(.L_x_82) ;  /* 0x000000000004d947 */ /* 0x002fea0003800000 */
[----:B------:R1:W5:Y:S02]  /*2ec0*/  LDG.E.LTC128B.U16 R56, desc[UR12][R12.64+0x72] ;  /* 0x0000720c0c387981 */ /* 0x000364000c1e1520 */
.L_x_82:
[----:B------:R-:W-:Y:S05]  /*2ed0*/  BSYNC B0 ;  /* 0x0000000000007941 */ /* 0x000fea0003800000 */
.L_x_81:
[----:B-----5:R-:W-:-:S05]  /*2ee0*/  HADD2.F32 R3, -RZ, R56.H0_H0 ;  /* 0x20000038ff037230 */ /* 0x020fca0000004100 */
[----:B------:R-:W-:-:S04]  /*2ef0*/  FMUL R2, R3, R14 ;  /* 0x0000000e03027220 */ /* 0x000fc80000400000 */
[----:B------:R-:W-:-:S05]  /*2f00*/  FFMA R2, R87, R0, R2 ;  /* 0x0000000057027223 */ /* 0x000fca0000000002 */
[----:B------:R-:W-:-:S05]  /*2f10*/  F2FP.F16.F32.PACK_AB R2, RZ, R2 ;  /* 0x00000002ff02723e */ /* 0x000fca00000000ff */
[----:B------:R3:W-:Y:S01]  /*2f20*/  @P5 STG.E.U16 desc[UR12][R20.64+0x72], R2 ;  /* 0x0000720214005986 */ /* 0x0007e2000c10150c */
[----:B------:R-:W-:-:S04]  /*2f30*/  ISETP.GT.AND P5, PT, R15, RZ, PT ;  /* 0x000000ff0f00720c */ /* 0x000fc80003fa4270 */
[----:B------:R-:W-:-:S13]  /*2f40*/  ISETP.GT.AND P5, PT, R16, 0x40, P5 ;  /* 0x000000401000780c */ /* 0x000fda0002fa4270 */
[----:B------:R-:W4:Y:S01]  /*2f50*/  @P5 LDG.E.LTC128B.U16 R56, desc[UR12][R6.64] ;  /* 0x0000000c06385981 */ /* 0x000f22000c1e1520 */
[----:B------:R-:W-:Y:S01]  /*2f60*/  BSSY B0, `(.L_x_83) ;  /* 0x000000a000007945 */ /* 0x000fe20003800000 */
[----:B----4-:R-:W-:-:S05]  /*2f70*/  HADD2.F32 R3, -RZ, R56.H0_H0 ;  /* 0x20000038ff037230 */ /* 0x010fca0000004100 */
[----:B------:R-:W-:-:S04]  /*2f80*/  FMUL R3, R3, R14 ;  /* 0x0000000e03037220 */ /* 0x000fc80000400000 */
[----:B------:R-:W-:-:S05]  /*2f90*/  FFMA R3, R24, R0, R3 ;  /* 0x0000000018037223 */ /* 0x000fca0000000003 */
[----:B------:R-:W-:-:S05]  /*2fa0*/  F2FP.F16.F32.PACK_AB R3, RZ, R3 ;  /* 0x00000003ff03723e */ /* 0x000fca00000000ff */
[----:B------:R3:W-:Y:S01]  /*2fb0*/  @P5 STG.E.U16 desc[UR12][R10.64], R3 ;  /* 0x000000030a005986 */ /* 0x0007e2000c10150c */
[----:B------:R-:W-:-:S04]  /*2fc0*/  ISETP.GT.AND P5, PT, R15, 0x1, PT ;  /* 0x000000010f00780c */ /* 0x000fc80003fa4270 */
[----:B------:R-:W-:-:S13]  /*2fd0*/  ISETP.GT.AND P5, PT, R16, 0x40, P5 ;  /* 0x000000401000780c */ /* 0x000fda0002fa4270 */
[----:B---3--:R-:W-:Y:S05]  /*2fe0*/  @!P5 BRA `(.L_x_84) ;  /* 0x000000000004d947 */ /* 0x008fea0003800000 */
[----:B------:R3:W5:Y:S02]  /*2ff0*/  LDG.E.LTC128B.U16 R56, desc[UR12][R6.64+0x2] ;  /* 0x0000020c06387981 */ /* 0x000764000c1e1520 */
.L_x_84:
[----:B------:R-:W-:Y:S05]  /*3000*/  BSYNC B0 ;  /* 0x0000000000007941 */ /* 0x000fea0003800000 */
.L_x_83:
[----:B-----5:R-:W-:Y:S01]  /*3010*/  HADD2.F32 R3, -RZ, R56.H0_H0 ;  /* 0x20000038ff037230 */ /* 0x020fe20000004100 */
[----:B------:R-:W-:Y:S04]  /*3020*/  BSSY B0, `(.L_x_85) ;  /* 0x000000c000007945 */ /* 0x000fe80003800000 */
[----:B------:R-:W-:Y:S01]  /*3030*/  FMUL R2, R3, R14 ;  /* 0x0000000e03027220 */ /* 0x000fe20000400000 */
[----:B------:R-:W-:-:S03]  /*3040*/  @P5 IMAD.MOV.U32 R3, RZ, RZ, R11 ;  /* 0x000000ffff035224 */ /* 0x000fc600078e000b */
[----:B------:R-:W-:-:S05]  /*3050*/  FFMA R2, R25, R0, R2 ;  /* 0x0000000019027223 */ /* 0x000fca0000000002 */
[----:B------:R-:W-:-:S04]  /*3060*/  F2FP.F16.F32.PACK_AB R2, RZ, R2 ;  /* 0x00000002ff02723e */ /* 0x000fc800000000ff */
[----:B------:R-:W-:Y:S01]  /*3070*/  PRMT R4, R2, 0x7610, R4 ;  /* 0x0000761002047816 */ /* 0x000fe20000000004 */
[----:B------:R-:W-:-:S05]  /*3080*/  @P5 IMAD.MOV.U32 R2, RZ, RZ, R10 ;  /* 0x000000ffff025224 */ /* 0x000fca00078e000a */
[----:B------:R4:W-:Y:S01]  /*3090*/  @P5 STG.E.U16 desc[UR12][R2.64+0x2], R4 ;  /* 0x0000020402005986 */ /* 0x0009e2000c10150c */
[----:B------:R-:W-:-:S04]  /*30a0*/  ISETP.GT.AND P5, PT, R15, RZ, PT ;  /* 0x000000ff0f00720c */ /* 0x000fc80003fa4270 */
[----:B------:R-:W-:-:S13]  /*30b0*/  ISETP.GT.AND P5, PT, R16, 0x48, P5 ;  /* 0x000000481000780c */ /* 0x000fda0002fa4270 */
[----:B----4-:R-:W-:Y:S05]  /*30c0*/  @!P5 BRA `(.L_x_86) ;  /* 0x000000000004d947 */ /* 0x010fea0003800000 */
[----:B------:R4:W5:Y:S02]  /*30d0*/  LDG.E.LTC128B.U16 R56, desc[UR12][R8.64] ;  /* 0x0000000c08387981 */ /* 0x000964000c1e1520 */
.L_x_86:
[----:B------:R-:W-:Y:S05]  /*30e0*/  BSYNC B0 ;  /* 0x0000000000007941 */ /* 0x000fea0003800000 */
.L_x_85:
[----:B-----5:R-:W-:Y:S01]  /*30f0*/  HADD2.F32 R3, -RZ, R56.H0_H0 ;  /* 0x20000038ff037230 */ /* 0x020fe20000004100 */
[----:B------:R-:W-:Y:S04]  /*3100*/  BSSY B0, `(.L_x_87) ;  /* 0x0000009000007945 */ /* 0x000fe80003800000 */
[----:B------:R-:W-:-:S04]  /*3110*/  FMUL R3, R3, R14 ;  /* 0x0000000e03037220 */ /* 0x000fc80000400000 */
[----:B------:R-:W-:-:S05]  /*3120*/  FFMA R3, R26, R0, R3 ;  /* 0x000000001a037223 */ /* 0x000fca0000000003 */
[----:B------:R-:W-:-:S05]  /*3130*/  F2FP.F16.F32.PACK_AB R3, RZ, R3 ;  /* 0x00000003ff03723e */ /* 0x000fca00000000ff */
[----:B------:R0:W-:Y:S01]  /*3140*/  @P5 STG.E.U16 desc[UR12][R22.64], R3 ;  /* 0x0000000316005986 */ /* 0x0001e2000c10150c */
[----:B------:R-:W-:-:S04]  /*3150*/  ISETP.GT.AND P5, PT, R15, 0x1, PT ;  /* 0x000000010f00780c */ /* 0x000fc80003fa4270 */
[----:B------:R-:W-:-:S13]  /*3160*/  ISETP.GT.AND P5, PT, R16, 0x48, P5 ;  /* 0x000000481000780c */ /* 0x000fda0002fa4270 */
[----:B0-----:R-:W-:Y:S05]  /*3170*/  @!P5 BRA `(.L_x_88) ;  /* 0x000000000004d947 */ /* 0x001fea0003800000 */
[----:B------:R0:W5:Y:S02]  /*3180*/  LDG.E.LTC128B.U16 R56, desc[UR12][R8.64+0x2] ;  /* 0x0000020c08387981 */ /* 0x000164000c1e1520 */
.L_x_88:
[----:B------:R-:W-:Y:S05]  /*3190*/  BSYNC B0 ;  /* 0x0000000000007941 */ /* 0x000fea0003800000 */
.L_x_87:
        /* <DEDUP_REMOVED lines=10> */
.L_x_90:
[----:B------:R-:W-:Y:S05]  /*3240*/  BSYNC B0 ;  /* 0x0000000000007941 */ /* 0x000fea0003800000 */
.L_x_89:
[----:B-----5:R-:W-:Y:S01]  /*3250*/  HADD2.F32 R3, -RZ, R56.H0_H0 ;  /* 0x20000038ff037230 */ /* 0x020fe20000004100 */
[----:B------:R-:W-:Y:S01]  /*3260*/  BSSY B0, `(.L_x_91) ;  /* 0x000000c000007945 */ /* 0x000fe20003800000 */
[----:B------:R-:W-:-:S03]  /*3270*/  @P5 IMAD.MOV.U32 R2, RZ, RZ, R10 ;  /* 0x000000ffff025224 */ /* 0x000fc600078e000a */
[----:B------:R-:W-:-:S04]  /*3280*/  FMUL R3, R3, R14 ;  /* 0x0000000e03037220 */ /* 0x000fc80000400000 */
[----:B------:R-:W-:-:S05]  /*3290*/  FFMA R3, R28, R0, R3 ;  /* 0x000000001c037223 */ /* 0x000fca0000000003 */
[----:B------:R-:W-:-:S04]  /*32a0*/  F2FP.F16.F32.PACK_AB R3, RZ, R3 ;  /* 0x00000003ff03723e */ /* 0x000fc800000000ff */
[----:B------:R-:W-:Y:S01]  /*32b0*/  PRMT R4, R3, 0x7610, R4 ;  /* 0x0000761003047816 */ /* 0x000fe20000000004 */
[----:B------:R-:W-:-:S05]  /*32c0*/  @P5 IMAD.MOV.U32 R3, RZ, RZ, R11 ;  /* 0x000000ffff035224 */ /* 0x000fca00078e000b */
[----:B------:R0:W-:Y:S01]  /*32d0*/  @P5 STG.E.U16 desc[UR12][R2.64+0x10], R4 ;  /* 0x0000100402005986 */ /* 0x0001e2000c10150c */
[----:B------:R-:W-:-:S04]  /*32e0*/  ISETP.GT.AND P5, PT, R15, 0x9, PT ;  /* 0x000000090f00780c */ /* 0x000fc80003fa4270 */
[----:B------:R-:W-:-:S13]  /*32f0*/  ISETP.GT.AND P5, PT, R16, 0x40, P5 ;  /* 0x000000401000780c */ /* 0x000fda0002fa4270 */
[----:B0-----:R-:W-:Y:S05]  /*3300*/  @!P5 BRA `(.L_x_92) ;  /* 0x000000000004d947 */ /* 0x001fea0003800000 */
[----:B------:R0:W5:Y:S02]  /*3310*/  LDG.E.LTC128B.U16 R56, desc[UR12][R6.64+0x12] ;  /* 0x0000120c06387981 */ /* 0x000164000c1e1520 */
.L_x_92:
[----:B------:R-:W-:Y:S05]  /*3320*/  BSYNC B0 ;  /* 0x0000000000007941 */ /* 0x000fea0003800000 */
.L_x_91:
        /* <DEDUP_REMOVED lines=13> */
.L_x_94:
[----:B------:R-:W-:Y:S05]  /*3400*/  BSYNC B0 ;  /* 0x0000000000007941 */ /* 0x000fea0003800000 */
.L_x_93:
        /* <DEDUP_REMOVED lines=10> */
.L_x_96:
[----:B------:R-:W-:Y:S05]  /*34b0*/  BSYNC B0 ;  /* 0x0000000000007941 */ /* 0x000fea0003800000 */
.L_x_95:
        /* <DEDUP_REMOVED lines=13> */
.L_x_98:
[----:B------:R-:W-:Y:S05]  /*3590*/  BSYNC B0 ;  /* 0x0000000000007941 */ /* 0x000fea0003800000 */
.L_x_97:
        /* <DEDUP_REMOVED lines=13> */
.L_x_100:
[----:B------:R-:W-:Y:S05]  /*3670*/  BSYNC B0 ;  /* 0x0000000000007941 */ /* 0x000fea0003800000 */
.L_x_99:
        /* <DEDUP_REMOVED lines=13> */
.L_x_102:
[----:B------:R-:W-:Y:S05]  /*3750*/  BSYNC B0 ;  /* 0x0000000000007941 */ /* 0x000fea0003800000 */
.L_x_101:
        /* <DEDUP_REMOVED lines=13> */
.L_x_104:
[----:B------:R-:W-:Y:S05]  /*3830*/  BSYNC B0 ;  /* 0x0000000000007941 */ /* 0x000fea0003800000 */
.L_x_103:
        /* <DEDUP_REMOVED lines=13> */
.L_x_106:
[----:B------:R-:W-:Y:S05]  /*3910*/  BSYNC B0 ;  /* 0x0000000000007941 */ /* 0x000fea0003800000 */
.L_x_105:
        /* <DEDUP_REMOVED lines=13> */
.L_x_108:
[----:B------:R-:W-:Y:S05]  /*39f0*/  BSYNC B0 ;  /* 0x0000000000007941 */ /* 0x000fea0003800000 */
.L_x_107:
        /* <DEDUP_REMOVED lines=13> */
.L_x_110:
[----:B------:R-:W-:Y:S05]  /*3ad0*/  BSYNC B0 ;  /* 0x0000000000007941 */ /* 0x000fea0003800000 */
.L_x_109:
        /* <DEDUP_REMOVED lines=13> */
.L_x_112:
[----:B------:R-:W-:Y:S05]  /*3bb0*/  BSYNC B0 ;  /* 0x0000000000007941 */ /* 0x000fea0003800000 */
.L_x_111:
        /* <DEDUP_REMOVED lines=13> */
.L_x_114:
[----:B------:R-:W-:Y:S05]  /*3c90*/  BSYNC B0 ;  /* 0x0000000000007941 */ /* 0x000fea0003800000 */
.L_x_113:
        /* <DEDUP_REMOVED lines=13> */
.L_x_116:
[----:B------:R-:W-:Y:S05]  /*3d70*/  BSYNC B0 ;  /* 0x0000000000007941 */ /* 0x000fea0003800000 */
.L_x_115:
        /* <DEDUP_REMOVED lines=13> */
.L_x_118:
[----:B------:R-:W-:Y:S05]  /*3e50*/  BSYNC B0 ;  /* 0x0000000000007941 */ /* 0x000fea0003800000 */
.L_x_117:
        /* <DEDUP_REMOVED lines=13> */
.L_x_120:
[----:B------:R-:W-:Y:S05]  /*3f30*/  BSYNC B0 ;  /* 0x0000000000007941 */ /* 0x000fea0003800000 */
.L_x_119:
        /* <DEDUP_REMOVED lines=9> */
[----:B------:R-:W-:-:S13]  /*3fd0*/  ISETP.GT.AND P5, PT, R16, 0x40, P6 ;  /* 0x000000401000780c */ /* 0x000fda00037a4270 */
[----:B0-----:R-:W-:Y:S05]  /*3fe0*/  @!P5 BRA `(.L_x_122) ;  /* 0x000000000004d947 */ /* 0x001fea0003800000 */
[----:B------:R0:W5:Y:S02]  /*3ff0*/  LDG.E.LTC128B.U16 R56, desc[UR12][R6.64+0x50] ;  /* 0x0000500c06387981 */ /* 0x000164000c1e1520 */
.L_x_122:
[----:B------:R-:W-:Y:S05]  /*4000*/  BSYNC B0 ;  /* 0x0000000000007941 */ /* 0x000fea0003800000 */
.L_x_121:
        /* <DEDUP_REMOVED lines=12> */
.L_x_124:
[----:B------:R-:W-:Y:S05]  /*40d0*/  BSYNC B0 ;  /* 0x0000000000007941 */ /* 0x000fea0003800000 */
.L_x_123:
[----:B-----5:R-:W-:Y:S01]  /*40e0*/  HADD2.F32 R3, -RZ, R56.H0_H0 ;  /* 0x20000038ff037230 */ /* 0x020fe20000004100 */
[----:B------:R-:W-:Y:S01]  /*40f0*/  ISETP.GT.AND P6, PT, R16, 0x48, P6 ;  /* 0x000000481000780c */ /* 0x000fe200037c4270 */
[----:B------:R-:W-:Y:S03]  /*4100*/  BSSY B0, `(.L_x_125) ;  /* 0x000000a000007945 */ /* 0x000fe60003800000 */
[----:B------:R-:W-:Y:S01]  /*4110*/  FMUL R2, R3, R14 ;  /* 0x0000000e03027220 */ /* 0x000fe20000400000 */
[----:B------:R-:W-:-:S03]  /*4120*/  @P5 IMAD.MOV.U32 R3, RZ, RZ, R11 ;  /* 0x000000ffff035224 */ /* 0x000fc600078e000b */
[----:B------:R-:W-:-:S05]  /*4130*/  FFMA R2, R45, R0, R2 ;  /* 0x000000002d027223 */ /* 0x000fca0000000002 */
[----:B------:R-:W-:-:S04]  /*4140*/  F2FP.F16.F32.PACK_AB R2, RZ, R2 ;  /* 0x00000002ff02723e */ /* 0x000fc800000000ff */
[----:B------:R-:W-:Y:S01]  /*4150*/  PRMT R4, R2, 0x7610, R4 ;  /* 0x0000761002047816 */ /* 0x000fe20000000004 */
[----:B------:R-:W-:-:S05]  /*4160*/  @P5 IMAD.MOV.U32 R2, RZ, RZ, R10 ;  /* 0x000000ffff025224 */ /* 0x000fca00078e000a */
[----:B------:R0:W-:Y:S01]  /*4170*/  @P5 STG.E.U16 desc[UR12][R2.64+0x52], R4 ;  /* 0x0000520402005986 */ /* 0x0001e2000c10150c */
[----:B------:R-:W-:Y:S05]  /*4180*/  @!P6 BRA `(.L_x_126) ;  /* 0x000000000004e947 */ /* 0x000fea0003800000 */
[----:B------:R0:W5:Y:S02]  /*4190*/  LDG.E.LTC128B.U16 R56, desc[UR12][R8.64+0x50] ;  /* 0x0000500c08387981 */ /* 0x000164000c1e1520 */
.L_x_126:
[----:B------:R-:W-:Y:S05]  /*41a0*/  BSYNC B0 ;  /* 0x0000000000007941 */ /* 0x000fea0003800000 */
.L_x_125:
[----:B0----5:R-:W-:Y:S01]  /*41b0*/  HADD2.F32 R3, -RZ, R56.H0_H0 ;  /* 0x20000038ff037230 */ /* 0x021fe20000004100 */
[----:B------:R-:W-:Y:S01]  /*41c0*/  ISETP.GT.AND P4, PT, R16, 0x48, P4 ;  /* 0x000000481000780c */ /* 0x000fe20002784270 */
[----:B------:R-:W-:Y:S01]  /*41d0*/  @P6 IMAD.MOV.U32 R2, RZ, RZ, R18 ;  /* 0x000000ffff026224 */ /* 0x000fe200078e0012 */
[----:B------:R-:W-:Y:S02]  /*41e0*/  BSSY B0, `(.L_x_127) ;  /* 0x0000009000007945 */ /* 0x000fe40003800000 */
[----:B------:R-:W-:-:S04]  /*41f0*/  FMUL R3, R3, R14 ;  /* 0x0000000e03037220 */ /* 0x000fc80000400000 */
[----:B------:R-:W-:-:S05]  /*4200*/  FFMA R3, R46, R0, R3 ;  /* 0x000000002e037223 */ /* 0x000fca0000000003 */
[----:B------:R-:W-:-:S04]  /*4210*/  F2FP.F16.F32.PACK_AB R3, RZ, R3 ;  /* 0x00000003ff03723e */ /* 0x000fc800000000ff */
[----:B------:R-:W-:Y:S01]  /*4220*/  PRMT R4, R3, 0x7610, R4 ;  /* 0x0000761003047816 */ /* 0x000fe20000000004 */
[----:B------:R-:W-:-:S05]  /*4230*/  @P6 IMAD.MOV.U32 R3, RZ, RZ, R19 ;  /* 0x000000ffff036224 */ /* 0x000fca00078e0013 */
[----:B------:R0:W-:Y:S01]  /*4240*/  @P6 STG.E.U16 desc[UR12][R2.64+0x50], R4 ;  /* 0x0000500402006986 */ /* 0x0001e2000c10150c */
[----:B------:R-:W-:Y:S05]  /*4250*/  @!P4 BRA `(.L_x_128) ;  /* 0x000000000004c947 */ /* 0x000fea0003800000 */
[----:B------:R0:W5:Y:S02]  /*4260*/  LDG.E.LTC128B.U16 R56, desc[UR12][R8.64+0x52] ;  /* 0x0000520c08387981 */ /* 0x000164000c1e1520 */
.L_x_128:
[----:B------:R-:W-:Y:S05]  /*4270*/  BSYNC B0 ;  /* 0x0000000000007941 */ /* 0x000fea0003800000 */
.L_x_127:
[----:B0----5:R-:W-:Y:S01]  /*4280*/  HADD2.F32 R3, -RZ, R56.H0_H0 ;  /* 0x20000038ff037230 */ /* 0x021fe20000004100 */
        /* <DEDUP_REMOVED lines=11> */
.L_x_130:
[----:B------:R-:W-:Y:S05]  /*4340*/  BSYNC B0 ;  /* 0x0000000000007941 */ /* 0x000fea0003800000 */
.L_x_129:
        /* <DEDUP_REMOVED lines=12> */
.L_x_132:
[----:B------:R-:W-:Y:S05]  /*4410*/  BSYNC B0 ;  /* 0x0000000000007941 */ /* 0x000fea0003800000 */
.L_x_131:
        /* <DEDUP_REMOVED lines=12> */
.L_x_134:
[----:B------:R-:W-:Y:S05]  /*44e0*/  BSYNC B0 ;  /* 0x0000000000007941 */ /* 0x000fea0003800000 */
.L_x_133:
        /* <DEDUP_REMOVED lines=12> */
.L_x_136:
[----:B------:R-:W-:Y:S05]  /*45b0*/  BSYNC B0 ;  /* 0x0000000000007941 */ /* 0x000fea0003800000 */
.L_x_135:
        /* <DEDUP_REMOVED lines=12> */
.L_x_138:
[----:B------:R-:W-:Y:S05]  /*4680*/  BSYNC B0 ;  /* 0x0000000000007941 */ /* 0x000fea0003800000 */
.L_x_137:
        /* <DEDUP_REMOVED lines=12> */
.L_x_140:
[----:B------:R-:W-:Y:S05]  /*4750*/  BSYNC B0 ;  /* 0x0000000000007941 */ /* 0x000fea0003800000 */
.L_x_139:
        /* <DEDUP_REMOVED lines=9> */
.L_x_142:
[----:B------:R-:W-:Y:S05]  /*47f0*/  BSYNC B0 ;  /* 0x0000000000007941 */ /* 0x000fea0003800000 */
.L_x_141:
[----:B-----5:R-:W-:Y:S01]  /*4800*/  HADD2.F32 R3, -RZ, R56.H0_H0 ;  /* 0x20000038ff037230 */ /* 0x020fe20000004100 */
[----:B------:R-:W-:Y:S01]  /*4810*/  ISETP.GT.AND P0, PT, R16, 0x48, P0 ;  /* 0x000000481000780c */ /* 0x000fe20000704270 */
[----:B0-----:R-:W-:Y:S01]  /*4820*/  @P1 IMAD.MOV.U32 R2, RZ, RZ, R18 ;  /* 0x000000ffff021224 */ /* 0x001fe200078e0012 */
        /* <DEDUP_REMOVED lines=9> */
.L_x_144:
[----:B------:R-:W-:Y:S05]  /*48c0*/  BSYNC B0 ;  /* 0x0000000000007941 */ /* 0x000fea0003800000 */
.L_x_143:
[----:B0----5:R-:W-:-:S05]  /*48d0*/  HADD2.F32 R3, -RZ, R56.H0_H0 ;  /* 0x20000038ff037230 */ /* 0x021fca0000004100 */
[----:B------:R-:W-:-:S04]  /*48e0*/  FMUL R14, R3, R14 ;  /* 0x0000000e030e7220 */ /* 0x000fc80000400000 */
[----:B------:R-:W-:Y:S01]  /*48f0*/  FFMA R14, R55, R0, R14 ;  /* 0x00000000370e7223 */ /* 0x000fe2000000000e */
[----:B------:R-:W-:Y:S06]  /*4900*/  @!P0 EXIT ;  /* 0x000000000000894d */ /* 0x000fec0003800000 */
[----:B------:R-:W-:-:S05]  /*4910*/  F2FP.F16.F32.PACK_AB R14, RZ, R14 ;  /* 0x0000000eff0e723e */ /* 0x000fca00000000ff */
[----:B------:R-:W-:Y:S01]  /*4920*/  STG.E.U16 desc[UR12][R18.64+0x72], R14 ;  /* 0x0000720e12007986 */ /* 0x000fe2000c10150c */
[----:B------:R-:W-:Y:S05]  /*4930*/  EXIT ;  /* 0x000000000000794d */ /* 0x000fea0003800000 */
.L_x_22:
[----:B------:R-:W-:Y:S01]  /*4940*/  ULDC.64 UR4, c[0x0][0x650] ;  /* 0x0001940000047ab9 */ /* 0x000fe20000000a00 */
[-C--:B------:R-:W-:Y:S01]  /*4950*/  FMUL R56, R56, R0.reuse ;  /* 0x0000000038387220 */ /* 0x080fe20000400000 */
[----:B------:R-:W-:Y:S01]  /*4960*/  LEA R2, P1, R10, UR4, 0x1 ;  /* 0x000000040a027c11 */ /* 0x000fe2000f8208ff */
[----:B------:R-:W-:Y:S01]  /*4970*/  IMAD.SHL.U32 R7, R20, 0x2, RZ ;  /* 0x0000000214077824 */ /* 0x000fe200078e00ff */
[----:B------:R-:W-:Y:S01]  /*4980*/  ISETP.GT.AND P6, PT, R15, 0x1, PT ;  /* 0x000000010f00780c */ /* 0x000fe20003fc4270 */
[----:B------:R-:W-:Y:S01]  /*4990*/  FMUL R57, R57, R0 ;  /* 0x0000000039397220 */ /* 0x000fe20000400000 */
[----:B------:R-:W-:Y:S01]  /*49a0*/  F2FP.F16.F32.PACK_AB R56, RZ, R56 ;  /* 0x00000038ff38723e */ /* 0x000fe200000000ff */
[-C--:B------:R-:W-:Y:S01]  /*49b0*/  FMUL R58, R58, R0.reuse ;  /* 0x000000003a3a7220 */ /* 0x080fe20000400000 */
[----:B------:R-:W-:Y:S01]  /*49c0*/  LEA.HI.X R3, R10, UR5, R13, 0x1, P1 ;  /* 0x000000050a037c11 */ /* 0x000fe200088f0c0d */
[-C--:B------:R-:W-:Y:S01]  /*49d0*/  FMUL R59, R59, R0.reuse ;  /* 0x000000003b3b7220 */ /* 0x080fe20000400000 */
[----:B------:R-:W-:Y:S01]  /*49e0*/  ISETP.GT.AND P2, PT, R15, RZ, PT ;  /* 0x000000ff0f00720c */ /* 0x000fe20003f44270 */
[-C--:B------:R-:W-:Y:S01]  /*49f0*/  FMUL R60, R60, R0.reuse ;  /* 0x000000003c3c7220 */ /* 0x080fe20000400000 */
[C---:B------:R-:W-:Y:S01]  /*4a00*/  ISETP.GT.AND P1, PT, R16.reuse, RZ, P6 ;  /* 0x000000ff1000720c */ /* 0x040fe20003724270 */
[----:B------:R-:W-:Y:S01]  /*4a10*/  @P0 STG.E.U16 desc[UR12][R2.64], R56 ;  /* 0x0000003802000986 */ /* 0x000fe2000c10150c */
[----:B------:R-:W-:Y:S01]  /*4a20*/  ISETP.GT.AND P0, PT, R16, 0x8, P2 ;  /* 0x000000081000780c */ /* 0x000fe20001704270 */
[-C--:B------:R-:W-:Y:S01]  /*4a30*/  FMUL R61, R61, R0.reuse ;  /* 0x000000003d3d7220 */ /* 0x080fe20000400000 */
[----:B------:R-:W-:Y:S01]  /*4a40*/  SHF.L.U64.HI R19, R20, 0x1, R19 ;  /* 0x0000000114137819 */ /* 0x000fe20000010213 */
[----:B------:R-:W-:Y:S01]  /*4a50*/  FMUL R62, R62, R0 ;  /* 0x000000003e3e7220 */ /* 0x000fe20000400000 */
[----:B------:R-:W-:Y:S01]  /*4a60*/  IADD3 R4, P3, R7, R2, RZ ;  /* 0x0000000207047210 */ /* 0x000fe20007f7e0ff */
[-C--:B------:R-:W-:Y:S01]  /*4a70*/  FMUL R63, R63, R0.reuse ;  /* 0x000000003f3f7220 */ /* 0x080fe20000400000 */
[----:B------:R-:W-:Y:S01]  /*4a80*/  F2FP.F16.F32.PACK_AB R57, RZ, R57 ;  /* 0x00000039ff39723e */ /* 0x000fe200000000ff */
[----:B------:R-:W-:Y:S01]  /*4a90*/  FMUL R64, R64, R0 ;  /* 0x0000000040407220 */ /* 0x000fe20000400000 */
[----:B------:R-:W-:Y:S01]  /*4aa0*/  F2FP.F16.F32.PACK_AB R58, RZ, R58 ;  /* 0x0000003aff3a723e */ /* 0x000fe200000000ff */
[----:B------:R-:W-:Y:S01]  /*4ab0*/  IMAD.X R5, R19, 0x1, R3, P3 ;  /* 0x0000000113057824 */ /* 0x000fe200018e0603 */
[C---:B------:R-:W-:Y:S01]  /*4ac0*/  ISETP.GT.AND P5, PT, R15.reuse, 0x8, PT ;  /* 0x000000080f00780c */ /* 0x040fe20003fa4270 */
[----:B------:R-:W-:Y:S01]  /*4ad0*/  @P1 STG.E.U16 desc[UR12][R2.64+0x2], R57 ;  /* 0x0000023902001986 */ /* 0x000fe2000c10150c */
[----:B------:R-:W-:Y:S01]  /*4ae0*/  ISETP.GT.AND P4, PT, R15, 0x9, PT ;  /* 0x000000090f00780c */ /* 0x000fe20003f84270 */
[-C--:B------:R-:W-:Y:S01]  /*4af0*/  FMUL R65, R65, R0.reuse ;  /* 0x0000000041417220 */ /* 0x080fe20000400000 */
[C---:B------:R-:W-:Y:S01]  /*4b00*/  ISETP.GT.AND P2, PT, R16.reuse, 0x8, P6 ;  /* 0x000000081000780c */ /* 0x040fe20003744270 */
[----:B------:R-:W-:Y:S01]  /*4b10*/  @P0 STG.E.U16 desc[UR12][R4.64], R58 ;  /* 0x0000003a04000986 */ /* 0x000fe2000c10150c */
[----:B------:R-:W-:Y:S01]  /*4b20*/  ISETP.GT.AND P0, PT, R16, RZ, P5 ;  /* 0x000000ff1000720c */ /* 0x000fe20002f04270 */
[-C--:B------:R-:W-:Y:S01]  /*4b30*/  FMUL R66, R66, R0.reuse ;  /* 0x0000000042427220 */ /* 0x080fe20000400000 */
[----:B------:R-:W-:Y:S01]  /*4b40*/  ISETP.GT.AND P1, PT, R16, RZ, P4 ;  /* 0x000000ff1000720c */ /* 0x000fe20002724270 */
[-C--:B------:R-:W-:Y:S01]  /*4b50*/  FMUL R67, R67, R0.reuse ;  /* 0x0000000043437220 */ /* 0x080fe20000400000 */
[----:B------:R-:W-:Y:S01]  /*4b60*/  F2FP.F16.F32.PACK_AB R59, RZ, R59 ;  /* 0x0000003bff3b723e */ /* 0x000fe200000000ff */
[----:B------:R-:W-:Y:S01]  /*4b70*/  FMUL R68, R68, R0 ;  /* 0x0000000044447220 */ /* 0x000fe20000400000 */
[----:B------:R-:W-:Y:S01]  /*4b80*/  F2FP.F16.F32.PACK_AB R60, RZ, R60 ;  /* 0x0000003cff3c723e */ /* 0x000fe200000000ff */
[-C--:B------:R-:W-:Y:S01]  /*4b90*/  FMUL R69, R69, R0.reuse ;  /* 0x0000000045457220 */ /* 0x080fe20000400000 */
[----:B------:R-:W-:Y:S01]  /*4ba0*/  F2FP.F16.F32.PACK_AB R61, RZ, R61 ;  /* 0x0000003dff3d723e */ /* 0x000fe200000000ff */
[-C--:B------:R-:W-:Y:S01]  /*4bb0*/  FMUL R70, R70, R0.reuse ;  /* 0x0000000046467220 */ /* 0x080fe20000400000 */
[C---:B------:R-:W-:Y:S01]  /*4bc0*/  SHF.L.U64.HI R9, R17.reuse, 0x1, R18 ;  /* 0x0000000111097819 */ /* 0x040fe20000010212 */
[----:B------:R-:W-:Y:S01]  /*4bd0*/  IMAD.SHL.U32 R17, R17, 0x2, RZ ;  /* 0x0000000211117824 */ /* 0x000fe200078e00ff */
[----:B------:R-:W-:Y:S01]  /*4be0*/  @P2 STG.E.U16 desc[UR12][R4.64+0x2], R59 ;  /* 0x0000023b04002986 */ /* 0x000fe2000c10150c */
[----:B------:R-:W-:Y:S01]  /*4bf0*/  ISETP.GT.AND P2, PT, R16, 0x8, P5 ;  /* 0x000000081000780c */ /* 0x000fe20002f44270 */
[----:B------:R-:W-:Y:S01]  /*4c00*/  FMUL R71, R71, R0 ;  /* 0x0000000047477220 */ /* 0x000fe20000400000 */
[----:B------:R-:W-:Y:S01]  /*4c10*/  ISETP.GT.AND P3, PT, R15, 0x10, PT ;  /* 0x000000100f00780c */ /* 0x000fe20003f64270 */
[----:B------:R-:W-:Y:S01]  /*4c20*/  @P0 STG.E.U16 desc[UR12][R2.64+0x10], R60 ;  /* 0x0000103c02000986 */ /* 0x000fe2000c10150c */
[----:B------:R-:W-:Y:S01]  /*4c30*/  F2FP.F16.F32.PACK_AB R62, RZ, R62 ;  /* 0x0000003eff3e723e */ /* 0x000fe200000000ff */
[----:B------:R-:W-:Y:S01]  /*4c40*/  FMUL R72, R72, R0 ;  /* 0x0000000048487220 */ /* 0x000fe20000400000 */
[----:B------:R-:W-:Y:S01]  /*4c50*/  F2FP.F16.F32.PACK_AB R63, RZ, R63 ;  /* 0x0000003fff3f723e */ /* 0x000fe200000000ff */
[----:B------:R-:W-:Y:S01]  /*4c60*/  @P1 STG.E.U16 desc[UR12][R2.64+0x12], R61 ;  /* 0x0000123d02001986 */ /* 0x000fe2000c10150c */
[----:B------:R-:W-:Y:S01]  /*4c70*/  IADD3 R6, P0, P1, R17, R2, R7 ;  /* 0x0000000211067210 */ /* 0x000fe2000791e007 */
[----:B------:R-:W-:Y:S01]  /*4c80*/  FMUL R73, R73, R0 ;  /* 0x0000000049497220 */ /* 0x000fe20000400000 */
[----:B------:R-:W-:Y:S01]  /*4c90*/  F2FP.F16.F32.PACK_AB R64, RZ, R64 ;  /* 0x00000040ff40723e */ /* 0x000fe200000000ff */
[-C--:B------:R-:W-:Y:S01]  /*4ca0*/  FMUL R74, R74, R0.reuse ;  /* 0x000000004a4a7220 */ /* 0x080fe20000400000 */
[----:B------:R-:W-:Y:S01]  /*4cb0*/  IADD3.X R7, R9, R3, R19, P0, P1 ;  /* 0x0000000309077210 */ /* 0x000fe200007e2413 */
[----:B------:R-:W-:Y:S01]  /*4cc0*/  @P2 STG.E.U16 desc[UR12][R4.64+0x10], R62 ;  /* 0x0000103e04002986 */ /* 0x000fe2000c10150c */
[C---:B------:R-:W-:Y:S01]  /*4cd0*/  ISETP.GT.AND P1, PT, R16.reuse, 0x8, P4 ;  /* 0x000000081000780c */ /* 0x040fe20002724270 */
[-C--:B------:R-:W-:Y:S01]  /*4ce0*/  FMUL R75, R75, R0.reuse ;  /* 0x000000004b4b7220 */ /* 0x080fe20000400000 */
[----:B------:R-:W-:Y:S01]  /*4cf0*/  ISETP.GT.AND P0, PT, R16, RZ, P3 ;  /* 0x000000ff1000720c */ /* 0x000fe20001f04270 */
[-C--:B------:R-:W-:Y:S01]  /*4d00*/  FMUL R76, R76, R0.reuse ;  /* 0x000000004c4c7220 */ /* 0x080fe20000400000 */
[----:B------:R-:W-:Y:S01]  /*4d10*/  ISETP.GT.AND P2, PT, R15, 0x11, PT ;  /* 0x000000110f00780c */ /* 0x000fe20003f44270 */
[-C--:B------:R-:W-:Y:S01]  /*4d20*/  FMUL R77, R77, R0.reuse ;  /* 0x000000004d4d7220 */ /* 0x080fe20000400000 */
[----:B------:R-:W-:Y:S01]  /*4d30*/  F2FP.F16.F32.PACK_AB R65, RZ, R65 ;  /* 0x00000041ff41723e */ /* 0x000fe200000000ff */
[----:B------:R-:W-:Y:S01]  /*4d40*/  FMUL R78, R78, R0 ;  /* 0x000000004e4e7220 */ /* 0x000fe20000400000 */
[----:B------:R-:W-:Y:S01]  /*4d50*/  F2FP.F16.F32.PACK_AB R66, RZ, R66 ;  /* 0x00000042ff42723e */ /* 0x000fe200000000ff */
[-C--:B------:R-:W-:Y:S01]  /*4d60*/  FMUL R79, R79, R0.reuse ;  /* 0x000000004f4f7220 */ /* 0x080fe20000400000 */
[----:B------:R-:W-:Y:S01]  /*4d70*/  F2FP.F16.F32.PACK_AB R67, RZ, R67 ;  /* 0x00000043ff43723e */ /* 0x000fe200000000ff */
[----:B------:R-:W-:Y:S01]  /*4d80*/  FMUL R80, R80, R0 ;  /* 0x0000000050507220 */ /* 0x000fe20000400000 */
[----:B------:R-:W-:Y:S01]  /*4d90*/  F2FP.F16.F32.PACK_AB R68, RZ, R68 ;  /* 0x00000044ff44723e */ /* 0x000fe200000000ff */
[----:B------:R-:W-:Y:S01]  /*4da0*/  @P1 STG.E.U16 desc[UR12][R4.64+0x12], R63 ;  /* 0x0000123f04001986 */ /* 0x000fe2000c10150c */
[----:B------:R-:W-:Y:S01]  /*4db0*/  ISETP.GT.AND P1, PT, R15, 0x19, PT ;  /* 0x000000190f00780c */ /* 0x000fe20003f24270 */
[-C--:B------:R-:W-:Y:S01]  /*4dc0*/  FMUL R81, R81, R0.reuse ;  /* 0x0000000051517220 */ /* 0x080fe20000400000 */
[----:B------:R-:W-:Y:S01]  /*4dd0*/  F2FP.F16.F32.PACK_AB R69, RZ, R69 ;  /* 0x00000045ff45723e */ /* 0x000fe200000000ff */
[----:B------:R-:W-:Y:S01]  /*4de0*/  @P0 STG.E.U16 desc[UR12][R2.64+0x20], R64 ;  /* 0x0000204002000986 */ /* 0x000fe2000c10150c */
[----:B------:R-:W-:Y:S01]  /*4df0*/  ISETP.GT.AND P0, PT, R16, RZ, P2 ;  /* 0x000000ff1000720c */ /* 0x000fe20001704270 */
[----:B------:R-:W-:Y:S01]  /*4e00*/  FMUL R82, R82, R0 ;  /* 0x0000000052527220 */ /* 0x000fe20000400000 */
[----:B------:R-:W-:Y:S01]  /*4e10*/  F2FP.F16.F32.PACK_AB R70, RZ, R70 ;  /* 0x00000046ff46723e */ /* 0x000fe200000000ff */
        /* <DEDUP_REMOVED lines=10> */
[----:B------:R-:W-:Y:S01]  /*4ec0*/  @P0 STG.E.U16 desc[UR12][R2.64+0x22], R65 ;  /* 0x0000224102000986 */ /* 0x000fe2000c10150c */
[----:B------:R-:W-:Y:S01]  /*4ed0*/  ISETP.GT.AND P0, PT, R16, 0x8, P3 ;  /* 0x000000081000780c */ /* 0x000fe20001f04270 */
[-C--:B------:R-:W-:Y:S01]  /*4ee0*/  FMUL R24, R24, R0.reuse ;  /* 0x0000000018187220 */ /* 0x080fe20000400000 */
[----:B------:R-:W-:Y:S01]  /*4ef0*/  ISETP.GT.AND P5, PT, R15, 0x28, PT ;  /* 0x000000280f00780c */ /* 0x000fe20003fa4270 */
        /* <DEDUP_REMOVED lines=8> */
[-C--:B------:R-:W-:Y:S01]  /*4f80*/  FMUL R29, R29, R0.reuse ;  /* 0x000000001d1d7220 */ /* 0x080fe20000400000 */
[C---:B------:R-:W-:Y:S01]  /*4f90*/  ISETP.GT.AND P4, PT, R15.reuse, 0x30, PT ;  /* 0x000000300f00780c */ /* 0x040fe20003f84270 */
[----:B------:R-:W-:Y:S01]  /*4fa0*/  @P0 STG.E.U16 desc[UR12][R4.64+0x20], R66 ;  /* 0x0000204204000986 */ /* 0x000fe2000c10150c */
[----:B------:R-:W-:Y:S01]  /*4fb0*/  ISETP.GT.AND P0, PT, R16, 0x8, P2 ;  /* 0x000000081000780c */ /* 0x000fe20001704270 */
[-C--:B------:R-:W-:Y:S01]  /*4fc0*/  FMUL R30, R30, R0.reuse ;  /* 0x000000001e1e7220 */ /* 0x080fe20000400000 */
[----:B------:R-:W-:Y:S01]  /*4fd0*/  ISETP.GT.AND P2, PT, R15, 0x18, PT ;  /* 0x000000180f00780c */ /* 0x000fe20003f44270 */
[----:B------:R-:W-:Y:S01]  /*4fe0*/  FMUL R31, R31, R0 ;  /* 0x000000001f1f7220 */ /* 0x000fe20000400000 */
[----:B------:R-:W-:Y:S01]  /*4ff0*/  F2FP.F16.F32.PACK_AB R80, RZ, R80 ;  /* 0x00000050ff50723e */ /* 0x000fe200000000ff */
        /* <DEDUP_REMOVED lines=8> */
[----:B------:R-:W-:Y:S01]  /*5080*/  @P0 STG.E.U16 desc[UR12][R4.64+0x22], R67 ;  /* 0x0000224304000986 */ /* 0x000fe2000c10150c */
[----:B------:R-:W-:Y:S01]  /*5090*/  ISETP.GT.AND P0, PT, R16, RZ, P2 ;  /* 0x000000ff1000720c */ /* 0x000fe20001704270 */
[----:B------:R-:W-:Y:S01]  /*50a0*/  FMUL R36, R36, R0 ;  /* 0x0000000024247220 */ /* 0x000fe20000400000 */
[----:B------:R-:W-:Y:S01]  /*50b0*/  F2FP.F16.F32.PACK_AB R84, RZ, R84 ;  /* 0x00000054ff54723e */ /* 0x000fe200000000ff */
[-C--:B------:R-:W-:Y:S01]  /*50c0*/  FMUL R37, R37, R0.reuse ;  /* 0x0000000025257220 */ /* 0x080fe20000400000 */
[----:B------:R-:W-:Y:S01]  /*50d0*/  P2R R12, PR, RZ, 0x20 ;  /* 0x00000020ff0c7803 */ /* 0x000fe20000000000 */
        /* <DEDUP_REMOVED lines=9> */
[----:B------:R-:W-:Y:S01]  /*5170*/  ISETP.GT.AND P0, PT, R16, RZ, P1 ;  /* 0x000000ff1000720c */ /* 0x000fe20000f04270 */
        /* <DEDUP_REMOVED lines=13> */
[----:B------:R-:W-:Y:S01]  /*5250*/  ISETP.GT.AND P0, PT, R16, 0x8, P2 ;  /* 0x000000081000780c */ /* 0x000fe20001704270 */
        /* <DEDUP_REMOVED lines=17> */
[----:B------:R-:W-:-:S02]  /*5370*/  F2FP.F16.F32.PACK_AB R36, RZ, R36 ;  /* 0x00000024ff24723e */ /* 0x000fc400000000ff */
[----:B------:R-:W-:Y:S02]  /*5380*/  F2FP.F16.F32.PACK_AB R37, RZ, R37 ;  /* 0x00000025ff25723e */ /* 0x000fe400000000ff */
[----:B------:R-:W-:Y:S02]  /*5390*/  F2FP.F16.F32.PACK_AB R38, RZ, R38 ;  /* 0x00000026ff26723e */ /* 0x000fe400000000ff */
[----:B------:R-:W-:Y:S02]  /*53a0*/  F2FP.F16.F32.PACK_AB R39, RZ, R39 ;  /* 0x00000027ff27723e */ /* 0x000fe400000000ff */
[----:B------:R-:W-:Y:S01]  /*53b0*/  F2FP.F16.F32.PACK_AB R40, RZ, R40 ;  /* 0x00000028ff28723e */ /* 0x000fe200000000ff */
[----:B------:R-:W-:Y:S01]  /*53c0*/  @P0 STG.E.U16 desc[UR12][R4.64+0x32], R71 ;  /* 0x0000324704000986 */ /* 0x000fe2000c10150c */
[----:B------:R-:W-:Y:S02]  /*53d0*/  ISETP.GT.AND P0, PT, R16, RZ, P2 ;  /* 0x000000ff1000720c */ /* 0x000fe40001704270 */
[----:B------:R-:W-:-:S02]  /*53e0*/  F2FP.F16.F32.PACK_AB R41, RZ, R41 ;  /* 0x00000029ff29723e */ /* 0x000fc400000000ff */
[----:B------:R-:W-:Y:S02]  /*53f0*/  F2FP.F16.F32.PACK_AB R42, RZ, R42 ;  /* 0x0000002aff2a723e */ /* 0x000fe400000000ff */
[----:B------:R-:W-:Y:S02]  /*5400*/  F2FP.F16.F32.PACK_AB R43, RZ, R43 ;  /* 0x0000002bff2b723e */ /* 0x000fe400000000ff */
[----:B------:R-:W-:Y:S02]  /*5410*/  F2FP.F16.F32.PACK_AB R44, RZ, R44 ;  /* 0x0000002cff2c723e */ /* 0x000fe400000000ff */
[----:B------:R-:W-:Y:S02]  /*5420*/  F2FP.F16.F32.PACK_AB R45, RZ, R45 ;  /* 0x0000002dff2d723e */ /* 0x000fe400000000ff */
[----:B------:R-:W-:Y:S01]  /*5430*/  F2FP.F16.F32.PACK_AB R46, RZ, R46 ;  /* 0x0000002eff2e723e */ /* 0x000fe200000000ff */
[----:B------:R-:W-:Y:S01]  /*5440*/  @P0 STG.E.U16 desc[UR12][R2.64+0x40], R72 ;  /* 0x0000404802000986 */ /* 0x000fe2000c10150c */
[----:B------:R-:W-:-:S02]  /*5450*/  ISETP.GT.AND P0, PT, R16, RZ, P1 ;  /* 0x000000ff1000720c */ /* 0x000fc40000f04270 */
[----:B------:R-:W-:Y:S02]  /*5460*/  F2FP.F16.F32.PACK_AB R47, RZ, R47 ;  /* 0x0000002fff2f723e */ /* 0x000fe400000000ff */
[----:B------:R-:W-:Y:S02]  /*5470*/  F2FP.F16.F32.PACK_AB R48, RZ, R48 ;  /* 0x00000030ff30723e */ /* 0x000fe400000000ff */
[----:B------:R-:W-:Y:S02]  /*5480*/  F2FP.F16.F32.PACK_AB R49, RZ, R49 ;  /* 0x00000031ff31723e */ /* 0x000fe400000000ff */
[----:B------:R-:W-:Y:S02]  /*5490*/  F2FP.F16.F32.PACK_AB R50, RZ, R50 ;  /* 0x00000032ff32723e */ /* 0x000fe400000000ff */
[----:B------:R-:W-:Y:S02]  /*54a0*/  F2FP.F16.F32.PACK_AB R51, RZ, R51 ;  /* 0x00000033ff33723e */ /* 0x000fe400000000ff */
[----:B------:R-:W-:Y:S01]  /*54b0*/  F2FP.F16.F32.PACK_AB R52, RZ, R52 ;  /* 0x00000034ff34723e */ /* 0x000fe200000000ff */
[----:B------:R-:W-:Y:S01]  /*54c0*/  @P0 STG.E.U16 desc[UR12][R2.64+0x42], R73 ;  /* 0x0000424902000986 */ /* 0x000fe2000c10150c */
[----:B------:R-:W-:-:S02]  /*54d0*/  ISETP.GT.AND P0, PT, R16, 0x8, P2 ;  /* 0x000000081000780c */ /* 0x000fc40001704270 */
[----:B------:R-:W-:Y:S02]  /*54e0*/  ISETP.GT.AND P2, PT, R15, 0x38, PT ;  /* 0x000000380f00780c */ /* 0x000fe40003f44270 */
[----:B------:R-:W-:Y:S02]  /*54f0*/  F2FP.F16.F32.PACK_AB R53, RZ, R53 ;  /* 0x00000035ff35723e */ /* 0x000fe400000000ff */
[----:B------:R-:W-:-:S07]  /*5500*/  F2FP.F16.F32.PACK_AB R54, RZ, R54 ;  /* 0x00000036ff36723e */ /* 0x000fce00000000ff */
[----:B------:R-:W-:Y:S01]  /*5510*/  @P0 STG.E.U16 desc[UR12][R4.64+0x40], R74 ;  /* 0x0000404a04000986 */ /* 0x000fe2000c10150c */
[----:B------:R-:W-:-:S13]  /*5520*/  ISETP.GT.AND P0, PT, R16, 0x8, P1 ;  /* 0x000000081000780c */ /* 0x000fda0000f04270 */
[----:B------:R-:W-:Y:S01]  /*5530*/  @P0 STG.E.U16 desc[UR12][R4.64+0x42], R75 ;  /* 0x0000424b04000986 */ /* 0x000fe2000c10150c */
[----:B------:R-:W-:-:S13]  /*5540*/  ISETP.GT.AND P0, PT, R16, RZ, P5 ;  /* 0x000000ff1000720c */ /* 0x000fda0002f04270 */
[----:B------:R-:W-:Y:S01]  /*5550*/  @P0 STG.E.U16 desc[UR12][R2.64+0x50], R76 ;  /* 0x0000504c02000986 */ /* 0x000fe2000c10150c */
[----:B------:R-:W-:-:S04]  /*5560*/  ISETP.GT.AND P0, PT, R15, 0x29, PT ;  /* 0x000000290f00780c */ /* 0x000fc80003f04270 */
[----:B------:R-:W-:Y:S02]  /*5570*/  ISETP.GT.AND P1, PT, R16, RZ, P0 ;  /* 0x000000ff1000720c */ /* 0x000fe40000724270 */
[----:B------:R-:W-:-:S11]  /*5580*/  P2R R13, PR, RZ, 0x1 ;  /* 0x00000001ff0d7803 */ /* 0x000fd60000000000 */
[----:B------:R-:W-:Y:S01]  /*5590*/  @P1 STG.E.U16 desc[UR12][R2.64+0x52], R77 ;  /* 0x0000524d02001986 */ /* 0x000fe2000c10150c */
[----:B------:R-:W-:-:S13]  /*55a0*/  ISETP.GT.AND P1, PT, R16, 0x8, P5 ;  /* 0x000000081000780c */ /* 0x000fda0002f24270 */
[----:B------:R-:W-:Y:S01]  /*55b0*/  @P1 STG.E.U16 desc[UR12][R4.64+0x50], R78 ;  /* 0x0000504e04001986 */ /* 0x000fe2000c10150c */
[C---:B------:R-:W-:Y:S02]  /*55c0*/  ISETP.GT.AND P1, PT, R16.reuse, 0x8, P0 ;  /* 0x000000081000780c */ /* 0x040fe40000724270 */
[----:B------:R-:W-:-:S11]  /*55d0*/  ISETP.GT.AND P0, PT, R16, 0x8, P2 ;  /* 0x000000081000780c */ /* 0x000fd60001704270 */
[----:B------:R-:W-:Y:S01]  /*55e0*/  @P1 STG.E.U16 desc[UR12][R4.64+0x52], R79 ;  /* 0x0000524f04001986 */ /* 0x000fe2000c10150c */
[----:B------:R-:W-:-:S13]  /*55f0*/  ISETP.GT.AND P1, PT, R16, RZ, P4 ;  /* 0x000000ff1000720c */ /* 0x000fda0002724270 */
[----:B------:R-:W-:Y:S01]  /*5600*/  @P1 STG.E.U16 desc[UR12][R2.64+0x60], R80 ;  /* 0x0000605002001986 */ /* 0x000fe2000c10150c */
[----:B------:R-:W-:-:S13]  /*5610*/  ISETP.GT.AND P1, PT, R16, RZ, P3 ;  /* 0x000000ff1000720c */ /* 0x000fda0001f24270 */
[----:B------:R-:W-:Y:S01]  /*5620*/  @P1 STG.E.U16 desc[UR12][R2.64+0x62], R81 ;  /* 0x0000625102001986 */ /* 0x000fe2000c10150c */
[----:B------:R-:W-:-:S13]  /*5630*/  ISETP.GT.AND P1, PT, R16, 0x8, P4 ;  /* 0x000000081000780c */ /* 0x000fda0002724270 */
[----:B------:R-:W-:Y:S01]  /*5640*/  @P1 STG.E.U16 desc[UR12][R4.64+0x60], R82 ;  /* 0x0000605204001986 */ /* 0x000fe2000c10150c */
[----:B------:R-:W-:-:S13]  /*5650*/  ISETP.GT.AND P1, PT, R16, 0x8, P3 ;  /* 0x000000081000780c */ /* 0x000fda0001f24270 */
[----:B------:R-:W-:Y:S01]  /*5660*/  @P1 STG.E.U16 desc[UR12][R4.64+0x62], R83 ;  /* 0x0000625304001986 */ /* 0x000fe2000c10150c */
[----:B------:R-:W-:-:S05]  /*5670*/  IADD3 R10, P1, R17, R4, RZ ;  /* 0x00000004110a7210 */ /* 0x000fca0007f3e0ff */
[----:B------:R-:W-:Y:S01]  /*5680*/  IMAD.X R11, R9, 0x1, R5, P1 ;  /* 0x00000001090b7824 */ /* 0x000fe200008e0605 */
[----:B------:R-:W-:-:S13]  /*5690*/  ISETP.GT.AND P1, PT, R16, RZ, P2 ;  /* 0x000000ff1000720c */ /* 0x000fda0001724270 */
[----:B------:R-:W-:Y:S01]  /*56a0*/  @P1 STG.E.U16 desc[UR12][R2.64+0x70], R84 ;  /* 0x0000705402001986 */ /* 0x000fe2000c10150c */
[----:B------:R-:W-:-:S05]  /*56b0*/  IADD3 R8, P1, R17, R2, RZ ;  /* 0x0000000211087210 */ /* 0x000fca0007f3e0ff */
[----:B------:R-:W-:Y:S01]  /*56c0*/  IMAD.X R9, R9, 0x1, R3, P1 ;  /* 0x0000000109097824 */ /* 0x000fe200008e0603 */
[----:B------:R-:W-:-:S04]  /*56d0*/  ISETP.GT.AND P1, PT, R15, 0x39, PT ;  /* 0x000000390f00780c */ /* 0x000fc80003f24270 */
[----:B------:R-:W-:-:S13]  /*56e0*/  ISETP.GT.AND P5, PT, R16, RZ, P1 ;  /* 0x000000ff1000720c */ /* 0x000fda0000fa4270 */
[----:B------:R0:W-:Y:S01]  /*56f0*/  @P5 STG.E.U16 desc[UR12][R2.64+0x72], R85 ;  /* 0x0000725502005986 */ /* 0x0001e2000c10150c */
[----:B------:R-:W-:-:S03]  /*5700*/  ISETP.GT.AND P5, PT, R15, RZ, PT ;  /* 0x000000ff0f00720c */ /* 0x000fc60003fa4270 */
[----:B------:R-:W-:Y:S01]  /*5710*/  @P0 STG.E.U16 desc[UR12][R4.64+0x70], R86 ;  /* 0x0000705604000986 */ /* 0x000fe2000c10150c */
[----:B------:R-:W-:-:S13]  /*5720*/  ISETP.GT.AND P0, PT, R16, 0x8, P1 ;  /* 0x000000081000780c */ /* 0x000fda0000f04270 */
[----:B------:R-:W-:Y:S01]  /*5730*/  @P0 STG.E.U16 desc[UR12][R4.64+0x72], R87 ;  /* 0x0000725704000986 */ /* 0x000fe2000c10150c */
[C---:B------:R-:W-:Y:S02]  /*5740*/  ISETP.GT.AND P0, PT, R16.reuse, 0x40, P5 ;  /* 0x000000401000780c */ /* 0x040fe40002f04270 */
[----:B------:R-:W-:-:S11]  /*5750*/  ISETP.GT.AND P5, PT, R16, 0x48, P5 ;  /* 0x000000481000780c */ /* 0x000fd60002fa4270 */
[----:B------:R-:W-:Y:S01]  /*5760*/  @P0 STG.E.U16 desc[UR12][R8.64], R24 ;  /* 0x0000001808000986 */ /* 0x000fe2000c10150c */
[C---:B------:R-:W-:Y:S02]  /*5770*/  ISETP.GT.AND P0, PT, R16.reuse, 0x40, P6 ;  /* 0x000000401000780c */ /* 0x040fe40003704270 */
[----:B------:R-:W-:-:S11]  /*5780*/  ISETP.GT.AND P6, PT, R16, 0x48, P6 ;  /* 0x000000481000780c */ /* 0x000fd600037c4270 */
[----:B0-----:R-:W-:Y:S02]  /*5790*/  @P0 IMAD.MOV.U32 R2, RZ, RZ, R8 ;  /* 0x000000ffff020224 */ /* 0x001fe400078e0008 */
[----:B------:R-:W-:-:S05]  /*57a0*/  @P0 IMAD.MOV.U32 R3, RZ, RZ, R9 ;  /* 0x000000ffff030224 */ /* 0x000fca00078e0009 */
[----:B------:R0:W-:Y:S01]  /*57b0*/  @P0 STG.E.U16 desc[UR12][R2.64+0x2], R25 ;  /* 0x0000021902000986 */ /* 0x0001e2000c10150c */
[----:B------:R-:W-:-:S03]  /*57c0*/  ISETP.NE.AND P0, PT, R13, RZ, PT ;  /* 0x000000ff0d00720c */ /* 0x000fc60003f05270 */
[----:B------:R-:W-:Y:S01]  /*57d0*/  @P5 STG.E.U16 desc[UR12][R10.64], R26 ;  /* 0x0000001a0a005986 */ /* 0x000fe2000c10150c */
[----:B------:R-:W-:-:S03]  /*57e0*/  ISETP.NE.AND P5, PT, R12, RZ, PT ;  /* 0x000000ff0c00720c */ /* 0x000fc60003fa5270 */
[----:B------:R-:W-:Y:S01]  /*57f0*/  @P6 STG.E.U16 desc[UR12][R10.64+0x2], R27 ;  /* 0x0000021b0a006986 */ /* 0x000fe2000c10150c */
[----:B------:R-:W-:-:S04]  /*5800*/  ISETP.GT.AND P6, PT, R15, 0x8, PT ;  /* 0x000000080f00780c */ /* 0x000fc80003fc4270 */
[----:B------:R-:W-:-:S13]  /*5810*/  ISETP.GT.AND P6, PT, R16, 0x40, P6 ;  /* 0x000000401000780c */ /* 0x000fda00037c4270 */
[----:B0-----:R-:W-:Y:S02]  /*5820*/  @P6 IMAD.MOV.U32 R2, RZ, RZ, R8 ;  /* 0x000000ffff026224 */ /* 0x001fe400078e0008 */
[----:B------:R-:W-:-:S05]  /*5830*/  @P6 IMAD.MOV.U32 R3, RZ, RZ, R9 ;  /* 0x000000ffff036224 */ /* 0x000fca00078e0009 */
[----:B------:R0:W-:Y:S01]  /*5840*/  @P6 STG.E.U16 desc[UR12][R2.64+0x10], R28 ;  /* 0x0000101c02006986 */ /* 0x0001e2000c10150c */
[----:B------:R-:W-:-:S04]  /*5850*/  ISETP.GT.AND P6, PT, R15, 0x9, PT ;  /* 0x000000090f00780c */ /* 0x000fc80003fc4270 */
[----:B------:R-:W-:-:S13]  /*5860*/  ISETP.GT.AND P6, PT, R16, 0x40, P6 ;  /* 0x000000401000780c */ /* 0x000fda00037c4270 */
[----:B0-----:R-:W-:Y:S02]  /*5870*/  @P6 IMAD.MOV.U32 R2, RZ, RZ, R8 ;  /* 0x000000ffff026224 */ /* 0x001fe400078e0008 */
[----:B------:R-:W-:-:S05]  /*5880*/  @P6 IMAD.MOV.U32 R3, RZ, RZ, R9 ;  /* 0x000000ffff036224 */ /* 0x000fca00078e0009 */
[----:B------:R0:W-:Y:S01]  /*5890*/  @P6 STG.E.U16 desc[UR12][R2.64+0x12], R29 ;  /* 0x0000121d02006986 */ /* 0x0001e2000c10150c */
[----:B------:R-:W-:-:S04]  /*58a0*/  ISETP.GT.AND P6, PT, R15, 0x8, PT ;  /* 0x000000080f00780c */ /* 0x000fc80003fc4270 */
[----:B------:R-:W-:-:S13]  /*58b0*/  ISETP.GT.AND P6, PT, R16, 0x48, P6 ;  /* 0x000000481000780c */ /* 0x000fda00037c4270 */
        /* <DEDUP_REMOVED lines=66> */
[C---:B------:R-:W-:Y:S02]  /*5ce0*/  ISETP.GT.AND P6, PT, R16.reuse, 0x40, P5 ;  /* 0x000000401000780c */ /* 0x040fe40002fc4270 */
[----:B------:R-:W-:-:S11]  /*5cf0*/  ISETP.GT.AND P5, PT, R16, 0x48, P5 ;  /* 0x000000481000780c */ /* 0x000fd60002fa4270 */
        /* <DEDUP_REMOVED lines=9> */
[----:B------:R-:W-:Y:S01]  /*5d90*/  ISETP.GT.AND P4, PT, R16, 0x48, P4 ;  /* 0x000000481000780c */ /* 0x000fe20002784270 */
        /* <DEDUP_REMOVED lines=17> */
[----:B------:R0:W-:Y:S02]  /*5eb0*/  @P0 STG.E.U16 desc[UR12][R2.64+0x62], R49 ;  /* 0x0000623102000986 */ /* 0x0001e4000c10150c */
        /* <DEDUP_REMOVED lines=8> */
[----:B------:R0:W-:Y:S04]  /*5f40*/  @P6 STG.E.U16 desc[UR12][R2.64+0x70], R52 ;  /* 0x0000703402006986 */ /* 0x0001e8000c10150c */
[----:B------:R1:W-:Y:S01]  /*5f50*/  @P5 STG.E.U16 desc[UR12][R8.64+0x72], R53 ;  /* 0x0000723508005986 */ /* 0x0003e2000c10150c */
[----:B0-----:R-:W-:Y:S02]  /*5f60*/  @P2 IMAD.MOV.U32 R2, RZ, RZ, R6 ;  /* 0x000000ffff022224 */ /* 0x001fe400078e0006 */
[----:B------:R-:W-:-:S05]  /*5f70*/  @P2 IMAD.MOV.U32 R3, RZ, RZ, R7 ;  /* 0x000000ffff032224 */ /* 0x000fca00078e0007 */
[----:B------:R1:W-:Y:S01]  /*5f80*/  @P2 STG.E.U16 desc[UR12][R2.64+0x70], R54 ;  /* 0x0000703602002986 */ /* 0x0003e2000c10150c */
[----:B------:R-:W-:Y:S05]  /*5f90*/  @!P1 EXIT ;  /* 0x000000000000994d */ /* 0x000fea0003800000 */
[----:B------:R-:W-:-:S05]  /*5fa0*/  F2FP.F16.F32.PACK_AB R0, RZ, R0 ;  /* 0x00000000ff00723e */ /* 0x000fca00000000ff */
[----:B------:R-:W-:Y:S01]  /*5fb0*/  STG.E.U16 desc[UR12][R6.64+0x72], R0 ;  /* 0x0000720006007986 */ /* 0x000fe2000c10150c */
[----:B------:R-:W-:Y:S05]  /*5fc0*/  EXIT ;  /* 0x000000000000794d */ /* 0x000fea0003800000 */
.L_x_10:
[----:B------:R-:W-:-:S13]  /*5fd0*/  ISETP.NE.AND P0, PT, R6, RZ, PT ;  /* 0x000000ff0600720c */ /* 0x000fda0003f05270 */
[----:B------:R-:W-:Y:S05]  /*5fe0*/  @P0 EXIT ;  /* 0x000000000000094d */ /* 0x000fea0003800000 */
[----:B------:R-:W-:-:S13]  /*5ff0*/  ELECT P0, URZ, PT ;  /* 0x00000000003f782f */ /* 0x000fda0003800000 */
[----:B------:R-:W-:Y:S05]  /*6000*/  @!P0 BRA `(.L_x_145) ;  /* 0x00000008000c8947 */ /* 0x000fea0003800000 */
[----:B------:R-:W-:Y:S02]  /*6010*/  ISETP.GE.AND P0, PT, R3, 0x1, PT ;  /* 0x000000010300780c */ /* 0x000fe40003f06270 */
[----:B0-2---:R-:W-:-:S04]  /*6020*/  SHF.R.S32.HI R5, RZ, 0x1f, R8 ;  /* 0x0000001fff057819 */ /* 0x005fc80000011408 */
[----:B------:R-:W-:-:S07]  /*6030*/  LEA.HI R5, R5, R8, RZ, 0x7 ;  /* 0x0000000805057211 */ /* 0x000fce00078f38ff */
[----:B------:R-:W-:Y:S05]  /*6040*/  @!P0 BRA `(.L_x_145) ;  /* 0x0000000400fc8947 */ /* 0x000fea0003800000 */
[----:B-----5:R-:W0:Y:S01]  /*6050*/  S2R R0, SR_CTAID.X ;  /* 0x0000000000007919 */ /* 0x020e220000002500 */
[----:B------:R-:W-:Y:S01]  /*6060*/  LOP3.LUT R5, R5, 0xffffff80, RZ, 0xc0, !PT ;  /* 0xffffff8005057812 */ /* 0x000fe200078ec0ff */
[----:B------:R-:W-:Y:S01]  /*6070*/  ULDC UR4, c[0x0][0x384] ;  /* 0x0000e10000047ab9 */ /* 0x000fe20000000800 */
[C---:B------:R-:W-:Y:S01]  /*6080*/  LOP3.LUT P0, RZ, R8.reuse, 0x1f, RZ, 0xc0, !PT ;  /* 0x0000001f08ff7812 */ /* 0x040fe2000780c0ff */
[----:B------:R-:W1:Y:S01]  /*6090*/  S2R R10, SR_CTAID.Y ;  /* 0x00000000000a7919 */ /* 0x000e620000002600 */
[----:B------:R-:W-:Y:S01]  /*60a0*/  ULDC UR5, c[0x0][0x388] ;  /* 0x0000e20000057ab9 */ /* 0x000fe20000000800 */
[----:B------:R-:W-:Y:S01]  /*60b0*/  IMAD.IADD R5, R8, 0x1, -R5 ;  /* 0x0000000108057824 */ /* 0x000fe200078e0a05 */
[----:B------:R-:W-:Y:S01]  /*60c0*/  LOP3.LUT R20, R2, 0x2, RZ, 0xfc, !PT ;  /* 0x0000000202147812 */ /* 0x000fe200078efcff */
[----:B------:R-:W-:Y:S01]  /*60d0*/  VIADD R21, R3, 0x1 ;  /* 0x0000000103157836 */ /* 0x000fe20000000000 */
[----:B------:R-:W-:Y:S01]  /*60e0*/  CS2R R6, SRZ ;  /* 0x0000000000067805 */ /* 0x000fe2000001ff00 */
[----:B------:R-:W-:Y:S01]  /*60f0*/  IMAD.MOV.U32 R4, RZ, RZ, RZ ;  /* 0x000000ffff047224 */ /* 0x000fe200078e00ff */
[----:B------:R-:W-:-:S02]  /*6100*/  ISETP.NE.AND P1, PT, R5, RZ, PT ;  /* 0x000000ff0500720c */ /* 0x000fc40003f25270 */
[----:B------:R-:W-:Y:S02]  /*6110*/  CS2R R8, SRZ ;  /* 0x0000000000087805 */ /* 0x000fe4000001ff00 */
[----:B------:R-:W-:Y:S01]  /*6120*/  ISETP.NE.OR P0, PT, R5, RZ, !P0 ;  /* 0x000000ff0500720c */ /* 0x000fe20004705670 */
[----:B------:R-:W-:Y:S02]  /*6130*/  IMAD.MOV.U32 R5, RZ, RZ, 0x1 ;  /* 0x00000001ff057424 */ /* 0x000fe400078e00ff */
[----:B0-----:R-:W-:-:S04]  /*6140*/  IMAD.SHL.U32 R16, R0, 0x80, RZ ;  /* 0x0000008000107824 */ /* 0x001fc800078e00ff */
[----:B------:R-:W-:-:S04]  /*6150*/  IMAD.HI.U32 R0, R16, UR4, RZ ;  /* 0x0000000410007c27 */ /* 0x000fc8000f8e00ff */
[----:B-1----:R-:W-:Y:S01]  /*6160*/  IMAD.SHL.U32 R18, R10, 0x40, RZ ;  /* 0x000000400a127824 */ /* 0x002fe200078e00ff */
[----:B------:R-:W-:-:S07]  /*6170*/  SHF.R.U32.HI R0, RZ, UR5, R0 ;  /* 0x00000005ff007c19 */ /* 0x000fce0008011600 */
.L_x_149:
[----:B------:R-:W0:Y:S01]  /*6180*/  S2R R11, SR_CgaCtaId ;  /* 0x00000000000b7919 */ /* 0x000e220000008800 */
[----:B------:R-:W-:-:S04]  /*6190*/  MOV R10, 0x400 ;  /* 0x00000400000a7802 */ /* 0x000fc80000000f00 */
[----:B0-----:R-:W-:Y:S02]  /*61a0*/  LEA R19, R11, R10, 0x18 ;  /* 0x0000000a0b137211 */ /* 0x001fe400078ec0ff */
[----:B------:R-:W-:-:S03]  /*61b0*/  SHF.L.U32 R10, R5, 0x1f, RZ ;  /* 0x0000001f050a7819 */ /* 0x000fc600000006ff */
[----:B------:R-:W-:-:S07]  /*61c0*/  IMAD R17, R4, 0x8, R19 ;  /* 0x0000000804117824 */ /* 0x000fce00078e0213 */
.L_x_146:
[----:B0-----:R0:W1:Y:S02]  /*61d0*/  SYNCS.PHASECHK.TRANS64.TRYWAIT P2, [R17+URZ+0x36048], R10 ;  /* 0x0360480a110075a7 */ /* 0x001064000804017f */
[----:B-1----:R-:W-:Y:S05]  /*61e0*/  @!P2 NANOSLEEP.SYNCS 0x989680 ;  /* 0x009896800000a95d */ /* 0x002fea0003900000 */
[----:B------:R-:W1:Y:S02]  /*61f0*/  @!P2 SYNCS.PHASECHK.TRANS64 P2, [R17+URZ+0x36048], R10 ;  /* 0x0360480a1100a5a7 */ /* 0x000e64000804007f */
[----:B-1----:R-:W-:Y:S05]  /*6200*/  @!P2 BRA `(.L_x_146) ;  /* 0xfffffffc00f0a947 */ /* 0x002fea000383ffff */
[----:B0-----:R-:W0:Y:S02]  /*6210*/  @!P1 LDC R10, c[0x0][0x580] ;  /* 0x00016000ff0a9b82 */ /* 0x001e240000000800 */
[----:B0-----:R0:W-:Y:S02]  /*6220*/  @!P1 SYNCS.ARRIVE.TRANS64 RZ, [R17+URZ+0x36000], R10 ;  /* 0x0360000a11ff99a7 */ /* 0x0011e4000800003f */
[----:B0-----:R-:W-:-:S04]  /*6230*/  PRMT R10, R20, 0x9910, RZ ;  /* 0x00009910140a7816 */ /* 0x001fc800000000ff */
[----:B------:R-:W-:-:S13]  /*6240*/  ISETP.NE.AND P2, PT, R10, 0x2, PT ;  /* 0x000000020a00780c */ /* 0x000fda0003f45270 */
[----:B------:R-:W-:Y:S05]  /*6250*/  @P2 BRA `(.L_x_147) ;  /* 0x0000000000042947 */ /* 0x000fea0003800000 */
[----:B------:R-:W-:Y:S01]  /*6260*/  BPT.TRAP 0x1 ;  /* 0x000000040000795c */ /* 0x000fe20000300000 */
.L_x_147:
[----:B------:R-:W-:Y:S05]  /*6270*/  @P0 BRA `(.L_x_148) ;  /* 0x0000000000040947 */ /* 0x000fea0003800000 */
[----:B------:R-:W-:Y:S01]  /*6280*/  BPT.TRAP 0x1 ;  /* 0x000000040000795c */ /* 0x000fe20000300000 */
.L_x_148:
[----:B------:R-:W0:Y:S01]  /*6290*/  LDC R13, c[0x0][0x380] ;  /* 0x0000e000ff0d7b82 */ /* 0x000e220000000800 */
[----:B------:R-:W-:Y:S01]  /*62a0*/  R2UR UR4, R0 ;  /* 0x00000000000472ca */ /* 0x000fe200000e0000 */
[----:B------:R-:W-:Y:S01]  /*62b0*/  ULDC UR14, c[0x0][0x38c] ;  /* 0x0000e300000e7ab9 */ /* 0x000fe20000000800 */
[----:B------:R-:W-:Y:S01]  /*62c0*/  R2UR UR13, R16 ;  /* 0x00000000100d72ca */ /* 0x000fe200000e0000 */
[----:B------:R-:W-:Y:S01]  /*62d0*/  UISETP.NE.AND UP0, UPT, UR14, 0x1, UPT ;  /* 0x000000010e00788c */ /* 0x000fe2000bf05270 */
[C---:B------:R-:W-:Y:S01]  /*62e0*/  R2UR UR18, R8.reuse ;  /* 0x00000000081272ca */ /* 0x040fe200000e0000 */
[----:B------:R-:W-:Y:S01]  /*62f0*/  VIADD R8, R8, 0x1 ;  /* 0x0000000108087836 */ /* 0x000fe20000000000 */
[----:B------:R-:W-:Y:S01]  /*6300*/  ULDC UR24, c[0x0][0x398] ;  /* 0x0000e60000187ab9 */ /* 0x000fe20000000800 */
[----:B------:R-:W1:Y:S01]  /*6310*/  LDC.64 R10, c[0x0][0x3f8] ;  /* 0x0000fe00ff0a7b82 */ /* 0x000e620000000a00 */
[----:B------:R-:W-:Y:S01]  /*6320*/  R2UR UR16, R4 ;  /* 0x00000000041072ca */ /* 0x000fe200000e0000 */
[----:B------:R-:W-:Y:S01]  /*6330*/  ULDC UR12, c[0x0][0x3ec] ;  /* 0x0000fb00000c7ab9 */ /* 0x000fe20000000800 */
[----:B------:R-:W-:Y:S01]  /*6340*/  R2UR UR17, R17 ;  /* 0x00000000111172ca */ /* 0x000fe200000e0000 */
[----:B------:R-:W-:Y:S01]  /*6350*/  VIADD R21, R21, 0xffffffff ;  /* 0xffffffff15157836 */ /* 0x000fe20000000000 */
[----:B------:R-:W-:Y:S01]  /*6360*/  ULDC.64 UR28, c[0x0][0x198] ;  /* 0x00006600001c7ab9 */ /* 0x000fe20000000a00 */
[----:B------:R-:W-:Y:S01]  /*6370*/  ULDC.64 UR20, c[0x0][0x3f0] ;  /* 0x0000fc0000147ab9 */ /* 0x000fe20000000a00 */
[----:B------:R-:W-:Y:S01]  /*6380*/  @UP0 ULDC.64 UR8, c[0x0][0x390] ;  /* 0x0000e40000080ab9 */ /* 0x000fe20000000a00 */
[----:B---34-:R-:W1:Y:S01]  /*6390*/  LDC.64 R14, c[0x0][0x3d0] ;  /* 0x0000f400ff0e7b82 */ /* 0x018e620000000a00 */
[----:B------:R-:W-:Y:S01]  /*63a0*/  ISETP.GT.AND P6, PT, R21, 0x1, PT ;  /* 0x000000011500780c */ /* 0x000fe20003fc4270 */
[----:B------:R-:W-:Y:S01]  /*63b0*/  USHF.L.U32 UR18, UR18, 0x6, URZ ;  /* 0x0000000612127899 */ /* 0x000fe2000800063f */
[----:B------:R-:W-:Y:S01]  /*63c0*/  UMOV UR26, 0x0 ;  /* 0x00000000001a7882 */ /* 0x000fe20000000000 */
[----:B------:R-:W-:-:S04]  /*63d0*/  UMOV UR27, 0x10000000 ;  /* 0x10000000001b7882 */ /* 0x000fc80000000000 */
[----:B------:R-:W2:Y:S01]  /*63e0*/  LDC R12, c[0x0][0x400] ;  /* 0x00010000ff0c7b82 */ /* 0x000ea20000000800 */
[----:B0-----:R-:W-:Y:S01]  /*63f0*/  ISETP.NE.AND P2, PT, R13, 0x1, PT ;  /* 0x000000010d00780c */ /* 0x001fe20003f45270 */
[----:B------:R-:W-:-:S12]  /*6400*/  UIADD3 UR17, UR17, 0x36000, URZ ;  /* 0x0003600011117890 */ /* 0x000fd8000fffe03f */
[----:B------:R-:W-:Y:S01]  /*6410*/  @P2 IMAD.U32 R22, RZ, RZ, UR4 ;  /* 0x00000004ff162e24 */ /* 0x000fe2000f8e00ff */
[----:B------:R-:W-:Y:S01]  /*6420*/  ULDC.64 UR4, c[0x0][0x3c8] ;  /* 0x0000f20000047ab9 */ /* 0x000fe20000000a00 */
[----:B-1----:R-:W-:Y:S02]  /*6430*/  IMAD R11, R7, R14, R11 ;  /* 0x0000000e070b7224 */ /* 0x002fe400078e020b */
[----:B------:R-:W-:Y:S01]  /*6440*/  IMAD R10, R9, UR5, R10 ;  /* 0x00000005090a7c24 */ /* 0x000fe2000f8e020a */
[----:B------:R-:W-:Y:S02]  /*6450*/  @P2 R2UR UR13, R22 ;  /* 0x00000000160d22ca */ /* 0x000fe400000e0000 */
[----:B------:R-:W-:Y:S01]  /*6460*/  ISETP.NE.AND P2, PT, R8, UR15, PT ;  /* 0x0000000f08007c0c */ /* 0x000fe2000bf45270 */
[----:B------:R-:W-:Y:S02]  /*6470*/  IMAD.U32 R11, R11, 0x20, R10 ;  /* 0x000000200b0b7824 */ /* 0x000fe400078e000a */
[----:B--2---:R-:W-:Y:S01]  /*6480*/  IMAD R12, R6, R15, R12 ;  /* 0x0000000f060c7224 */ /* 0x004fe200078e020c */
[----:B------:R-:W-:Y:S01]  /*6490*/  SEL R8, R8, RZ, P2 ;  /* 0x000000ff08087207 */ /* 0x000fe20001000000 */
[----:B------:R-:W0:Y:S02]  /*64a0*/  LDC.64 R14, c[0x0][0x3e0] ;  /* 0x0000f800ff0e7b82 */ /* 0x000e240000000a00 */
[----:B------:R-:W-:-:S04]  /*64b0*/  IMAD.U32 R11, R12, 0x400, R11 ;  /* 0x000004000c0b7824 */ /* 0x000fc800078e000b */
[----:B------:R-:W-:Y:S01]  /*64c0*/  UIMAD.WIDE.U32 UR6, UR13, UR8, URZ ;  /* 0x000000080d0672a5 */ /* 0x000fe2000f8e003f */
[----:B------:R-:W-:Y:S01]  /*64d0*/  R2UR UR25, R11 ;  /* 0x000000000b1972ca */ /* 0x000fe200000e0000 */
[----:B------:R-:W-:Y:S01]  /*64e0*/  UIADD3 UR6, -UR13, URZ, URZ ;  /* 0x0000003f0d067290 */ /* 0x000fe2000fffe13f */
[----:B------:R-:W-:Y:S01]  /*64f0*/  VIADD R11, R6, 0x1 ;  /* 0x00000001060b7836 */ /* 0x000fe20000000000 */
[----:B------:R-:W-:Y:S01]  /*6500*/  UMOV UR5, UR13 ;  /* 0x0000000d00057c82 */ /* 0x000fe20008000000 */
[----:B------:R-:W-:Y:S02]  /*6510*/  @UP0 USHF.R.U32.HI UR5, URZ, UR9, UR7 ;  /* 0x000000093f050299 */ /* 0x000fe40008011607 */
[----:B------:R-:W-:Y:S01]  /*6520*/  UISETP.NE.AND UP0, UPT, UR24, 0x1, UPT ;  /* 0x000000011800788c */ /* 0x000fe2000bf05270 */
[----:B------:R-:W-:Y:S01]  /*6530*/  IMAD R10, R13, UR6, R16 ;  /* 0x000000060d0a7c24 */ /* 0x000fe2000f8e0210 */
[----:B------:R-:W-:Y:S01]  /*6540*/  R2UR UR7, R19 ;  /* 0x00000000130772ca */ /* 0x000fe200000e0000 */
[----:B------:R-:W-:Y:S01]  /*6550*/  VIADD R13, R9, 0x1 ;  /* 0x00000001090d7836 */ /* 0x000fe20000000000 */
[----:B------:R-:W-:Y:S01]  /*6560*/  ULDC.64 UR8, c[0x0][0x3c0] ;  /* 0x0000f00000087ab9 */ /* 0x000fe20000000a00 */
[----:B------:R-:W-:Y:S01]  /*6570*/  @P2 IMAD.MOV R13, RZ, RZ, R9 ;  /* 0x000000ffff0d2224 */ /* 0x000fe200078e0209 */
[----:B------:R-:W-:Y:S01]  /*6580*/  R2UR UR19, R10 ;  /* 0x000000000a1372ca */ /* 0x000fe200000e0000 */
[C---:B------:R-:W-:Y:S01]  /*6590*/  IMAD R19, R4.reuse, 0x2000, R19 ;  /* 0x0000200004137824 */ /* 0x040fe200078e0213 */
[----:B------:R-:W-:Y:S01]  /*65a0*/  UMOV UR22, UR5 ;  /* 0x0000000500167c82 */ /* 0x000fe20008000000 */
[----:B------:R-:W-:Y:S01]  /*65b0*/  VIADD R10, R7, 0x1 ;  /* 0x00000001070a7836 */ /* 0x000fe20000000000 */
[----:B------:R-:W-:Y:S01]  /*65c0*/  UIADD3 UR6, UP1, UR28, 0xf0, URZ ;  /* 0x000000f01c067890 */ /* 0x000fe2000ff3e03f */
[----:B0-----:R-:W-:Y:S01]  /*65d0*/  ISETP.NE.AND P3, PT, R13, R14, PT ;  /* 0x0000000e0d00720c */ /* 0x001fe20003f65270 */
[----:B------:R-:W-:Y:S01]  /*65e0*/  @UP0 ULDC UR10, c[0x0][0x39c] ;  /* 0x0000e700000a0ab9 */ /* 0x000fe20000000800 */
[----:B------:R-:W-:Y:S01]  /*65f0*/  @UP0 ULDC UR30, c[0x0][0x3a0] ;  /* 0x0000e800001e0ab9 */ /* 0x000fe20000000800 */
[----:B------:R-:W-:Y:S01]  /*6600*/  UIMAD.WIDE.U32 UR10, UR5, UR10, URZ ;  /* 0x0000000a050a72a5 */ /* 0x000fe2000f8e003f */
[----:B------:R-:W-:Y:S01]  /*6610*/  R2UR UR23, R19 ;  /* 0x00000000131772ca */ /* 0x000fe200000e0000 */
[----:B------:R-:W-:Y:S01]  /*6620*/  ULEA UR16, UR16, UR7, 0xe ;  /* 0x0000000710107291 */ /* 0x000fe2000f8e703f */
[----:B------:R-:W-:Y:S01]  /*6630*/  VIADD R4, R4, 0x1 ;  /* 0x0000000104047836 */ /* 0x000fe20000000000 */
[----:B------:R-:W-:-:S02]  /*6640*/  @UP0 USHF.R.U32.HI UR22, URZ, UR30, UR11 ;  /* 0x0000001e3f160299 */ /* 0x000fc4000801160b */
[----:B------:R-:W-:Y:S01]  /*6650*/  UIMAD UR19, UR19, UR8, UR12 ;  /* 0x00000008131372a4 */ /* 0x000fe2000f8e020c */
[----:B------:R-:W-:Y:S01]  /*6660*/  R2UR UR12, R9 ;  /* 0x00000000090c72ca */ /* 0x000fe200000e0000 */
[----:B------:R-:W-:Y:S01]  /*6670*/  UIADD3 UR7, -UR5, URZ, URZ ;  /* 0x0000003f05077290 */ /* 0x000fe2000fffe13f */
[----:B------:R-:W-:Y:S01]  /*6680*/  R2UR UR10, R18 ;  /* 0x00000000120a72ca */ /* 0x000fe200000e0000 */
[----:B------:R-:W-:Y:S01]  /*6690*/  UIADD3 UR8, -UR22, URZ, URZ ;  /* 0x0000003f16087290 */ /* 0x000fe2000fffe13f */
[----:B------:R-:W-:Y:S01]  /*66a0*/  @P3 IMAD.MOV R10, RZ, RZ, R7 ;  /* 0x000000ffff0a3224 */ /* 0x000fe200078e0207 */
[----:B------:R-:W-:Y:S01]  /*66b0*/  UIMAD UR7, UR14, UR7, UR13 ;  /* 0x000000070e0772a4 */ /* 0x000fe2000f8e020d */
[----:B------:R-:W-:Y:S01]  /*66c0*/  R2UR UR13, R7 ;  /* 0x00000000070d72ca */ /* 0x000fe200000e0000 */
[----:B------:R-:W-:Y:S01]  /*66d0*/  UIMAD UR5, UR24, UR8, UR5 ;  /* 0x00000008180572a4 */ /* 0x000fe2000f8e0205 */
[----:B------:R-:W-:Y:S01]  /*66e0*/  R2UR UR14, R6 ;  /* 0x00000000060e72ca */ /* 0x000fe200000e0000 */
[----:B------:R-:W-:Y:S01]  /*66f0*/  UIADD3 UR28, UP2, UR28, 0x270, URZ ;  /* 0x000002701c1c7890 */ /* 0x000fe2000ff5e03f */
[----:B------:R-:W-:Y:S01]  /*6700*/  ISETP.NE.AND P4, PT, R10, R15, PT ;  /* 0x0000000f0a00720c */ /* 0x000fe20003f85270 */
[----:B------:R-:W-:Y:S01]  /*6710*/  UIMAD UR20, UR7, UR9, UR20 ;  /* 0x00000009071472a4 */ /* 0x000fe2000f8e0214 */
[C---:B------:R-:W-:Y:S01]  /*6720*/  ISETP.NE.AND P5, PT, R4.reuse, 0x9, PT ;  /* 0x000000090400780c */ /* 0x040fe20003fa5270 */
[----:B------:R-:W-:Y:S01]  /*6730*/  UIMAD UR21, UR5, UR4, UR21 ;  /* 0x00000004051572a4 */ /* 0x000fe2000f8e0215 */
[----:B------:R-:W-:Y:S01]  /*6740*/  SEL R9, R13, RZ, P3 ;  /* 0x000000ff0d097207 */ /* 0x000fe20001800000 */
[----:B------:R-:W-:Y:S01]  /*6750*/  UIADD3.X UR7, URZ, UR29, URZ, UP1, !UPT ;  /* 0x0000001d3f077290 */ /* 0x000fe20008ffe43f */
[----:B------:R-:W-:Y:S01]  /*6760*/  SEL R12, RZ, 0x1, P5 ;  /* 0x00000001ff0c7807 */ /* 0x000fe20002800000 */
[----:B------:R-:W-:Y:S01]  /*6770*/  UPRMT UR4, UR25, 0x5410, URZ ;  /* 0x0000541019047896 */ /* 0x000fe2000800003f */
[----:B------:R-:W-:Y:S01]  /*6780*/  SEL R4, R4, RZ, P5 ;  /* 0x000000ff04047207 */ /* 0x000fe20002800000 */
[----:B------:R-:W-:Y:S01]  /*6790*/  UIADD3 UR8, UR23, 0x24000, URZ ;  /* 0x0002400017087890 */ /* 0x000fe2000fffe03f */
[----:B------:R-:W-:Y:S01]  /*67a0*/  LOP3.LUT R5, R5, R12, RZ, 0x3c, !PT ;  /* 0x0000000c05057212 */ /* 0x000fe200078e3cff */
[----:B------:R-:W-:Y:S01]  /*67b0*/  UIADD3.X UR29, URZ, UR29, URZ, UP2, !UPT ;  /* 0x0000001d3f1d7290 */ /* 0x000fe200097fe43f */
[----:B------:R-:W-:Y:S01]  /*67c0*/  SEL R7, R10, RZ, P4 ;  /* 0x000000ff0a077207 */ /* 0x000fe20002000000 */
[----:B------:R-:W-:Y:S01]  /*67d0*/  UMOV UR9, UR17 ;  /* 0x0000001100097c82 */ /* 0x000fe20008000000 */
[----:B------:R-:W-:Y:S01]  /*67e0*/  UMOV UR11, UR18 ;  /* 0x00000012000b7c82 */ /* 0x000fe20008000000 */
[----:B------:R-:W-:Y:S01]  /*67f0*/  @P4 IMAD.MOV R11, RZ, RZ, R6 ;  /* 0x000000ffff0b4224 */ /* 0x000fe200078e0206 */
[----:B------:R1:W-:Y:S03]  /*6800*/  UTMALDG.5D.IM2COL [UR16], [UR6], UR4 ;  /* 0x00000010060073b4 */ /* 0x0003e60008060004 */
[----:B------:R-:W-:Y:S01]  /*6810*/  IMAD.MOV.U32 R6, RZ, RZ, R11 ;  /* 0x000000ffff067224 */ /* 0x000fe200078e000b */
[----:B------:R1:W-:Y:S02]  /*6820*/  UTMALDG.5D [UR8], [UR28], desc[UR26] ;  /* 0x00001a081c0075b4 */ /* 0x0003e40008021000 */
[----:B-1----:R-:W-:Y:S05]  /*6830*/  @P6 BRA `(.L_x_149) ;  /* 0xfffffff800506947 */ /* 0x002fea000383ffff */
.L_x_145:
[----:B------:R-:W-:Y:S01]  /*6840*/  ISETP.GE.U32.AND P2, PT, R3, 0x9, PT ;  /* 0x000000090300780c */ /* 0x000fe20003f46070 */
[----:B------:R-:W-:Y:S05]  /*6850*/  WARPSYNC.ALL ;  /* 0x0000000000007948 */ /* 0x000fea0003800000 */
[----:B------:R-:W-:-:S07]  /*6860*/  ELECT P1, URZ, PT ;  /* 0x00000000003f782f */ /* 0x000fce0003820000 */
[----:B0-2---:R-:W-:-:S05]  /*6870*/  @P2 IMAD.WIDE.U32 R4, R3, 0x38e38e39, RZ ;  /* 0x38e38e3903042825 */ /* 0x005fca00078e00ff */
[----:B-----5:R-:W-:-:S04]  /*6880*/  @P2 SHF.R.U32.HI R0, RZ, 0x1, R5 ;  /* 0x00000001ff002819 */ /* 0x020fc80000011605 */
[----:B------:R-:W-:-:S04]  /*6890*/  @P2 LOP3.LUT R0, R0, 0x1, RZ, 0xc0, !PT ;  /* 0x0000000100002812 */ /* 0x000fc800078ec0ff */
[----:B------:R-:W-:Y:S01]  /*68a0*/  @P2 ISETP.NE.U32.AND P0, PT, R0, 0x1, PT ;  /* 0x000000010000280c */ /* 0x000fe20003f05070 */
[----:B------:R-:W-:-:S12]  /*68b0*/  @!P1 EXIT ;  /* 0x000000000000994d */ /* 0x000fd80003800000 */
[----:B------:R-:W-:Y:S01]  /*68c0*/  LOP3.LUT R2, R2, 0x2, RZ, 0xfc, !PT ;  /* 0x0000000202027812 */ /* 0x000fe200078efcff */
[----:B------:R-:W-:Y:S01]  /*68d0*/  IMAD.MOV.U32 R0, RZ, RZ, 0x1 ;  /* 0x00000001ff007424 */ /* 0x000fe200078e00ff */
[----:B------:R-:W-:Y:S02]  /*68e0*/  @P2 ISETP.NE.U32.AND.EX P0, PT, RZ, RZ, PT, P0 ;  /* 0x000000ffff00220c */ /* 0x000fe40003f05100 */
[----:B------:R-:W-:Y:S02]  /*68f0*/  ISETP.NE.AND P1, PT, R2, 0x3, PT ;  /* 0x000000030200780c */ /* 0x000fe40003f25270 */
[----:B------:R-:W-:-:S11]  /*6900*/  @P2 SEL R0, RZ, 0x1, !P0 ;  /* 0x00000001ff002807 */ /* 0x000fd60004000000 */
[----:B------:R-:W-:Y:S05]  /*6910*/  @!P1 BRA `(.L_x_150) ;  /* 0x0000000000049947 */ /* 0x000fea0003800000 */
[----:B------:R-:W-:Y:S01]  /*6920*/  BPT.TRAP 0x1 ;  /* 0x000000040000795c */ /* 0x000fe20000300000 */
.L_x_150:
[----:B------:R-:W0:Y:S01]  /*6930*/  S2R R7, SR_CgaCtaId ;  /* 0x0000000000077919 */ /* 0x000e220000008800 */
[----:B------:R-:W-:Y:S01]  /*6940*/  IMAD.WIDE.U32 R4, R3, 0x38e38e39, RZ ;  /* 0x38e38e3903047825 */ /* 0x000fe200078e00ff */
[----:B------:R-:W-:-:S04]  /*6950*/  MOV R2, 0x400 ;  /* 0x0000040000027802 */ /* 0x000fc80000000f00 */
[----:B------:R-:W-:Y:S02]  /*6960*/  SHF.R.U32.HI R4, RZ, 0x1, R5 ;  /* 0x00000001ff047819 */ /* 0x000fe40000011605 */
[----:B------:R-:W-:-:S03]  /*6970*/  SHF.L.U32 R5, R0, 0x1f, RZ ;  /* 0x0000001f00057819 */ /* 0x000fc600000006ff */
[----:B------:R-:W-:Y:S01]  /*6980*/  IMAD R3, R4, -0x9, R3 ;  /* 0xfffffff704037824 */ /* 0x000fe200078e0203 */
[----:B0-----:R-:W-:-:S05]  /*6990*/  LEA R2, R7, R2, 0x18 ;  /* 0x0000000207027211 */ /* 0x001fca00078ec0ff */
[----:B------:R-:W-:-:S04]  /*69a0*/  VIADD R2, R2, 0x36048 ;  /* 0x0003604802027836 */ /* 0x000fc80000000000 */
[----:B------:R-:W-:-:S07]  /*69b0*/  IMAD R4, R3, 0x8, R2 ;  /* 0x0000000803047824 */ /* 0x000fce00078e0202 */
.L_x_151:
[----:B0-----:R0:W1:Y:S02]  /*69c0*/  SYNCS.PHASECHK.TRANS64.TRYWAIT P0, [R4+URZ], R5 ;  /* 0x00000005040075a7 */ /* 0x001064000800017f */
[----:B-1----:R-:W-:Y:S05]  /*69d0*/  @!P0 NANOSLEEP.SYNCS 0x989680 ;  /* 0x009896800000895d */ /* 0x002fea0003900000 */
[----:B------:R-:W1:Y:S02]  /*69e0*/  @!P0 SYNCS.PHASECHK.TRANS64 P0, [R4+URZ], R5 ;  /* 0x00000005040085a7 */ /* 0x000e64000800007f */
[----:B-1----:R-:W-:Y:S05]  /*69f0*/  @!P0 BRA `(.L_x_151) ;  /* 0xfffffffc00f08947 */ /* 0x002fea000383ffff */
[----:B------:R-:W-:-:S05]  /*6a00*/  VIADD R3, R3, 0x1 ;  /* 0x0000000103037836 */ /* 0x000fca0000000000 */
[----:B------:R-:W-:-:S04]  /*6a10*/  ISETP.NE.AND P0, PT, R3, 0x9, PT ;  /* 0x000000090300780c */ /* 0x000fc80003f05270 */
[----:B0-----:R-:W-:Y:S02]  /*6a20*/  SEL R5, RZ, 0x1, P0 ;  /* 0x00000001ff057807 */ /* 0x001fe40000000000 */
[----:B------:R-:W-:Y:S02]  /*6a30*/  SEL R3, R3, RZ, P0 ;  /* 0x000000ff03037207 */ /* 0x000fe40000000000 */
[----:B------:R-:W-:-:S03]  /*6a40*/  LOP3.LUT R7, R0, R5, RZ, 0x3c, !PT ;  /* 0x0000000500077212 */ /* 0x000fc600078e3cff */
[----:B------:R-:W-:Y:S01]  /*6a50*/  IMAD R0, R3, 0x8, R2 ;  /* 0x0000000803007824 */ /* 0x000fe200078e0202 */
[----:B------:R-:W-:-:S07]  /*6a60*/  SHF.L.U32 R5, R7, 0x1f, RZ ;  /* 0x0000001f07057819 */ /* 0x000fce00000006ff */
.L_x_152:
        /* <DEDUP_REMOVED lines=11> */
.L_x_153:
        /* <DEDUP_REMOVED lines=11> */
.L_x_154:
        /* <DEDUP_REMOVED lines=11> */
.L_x_155:
        /* <DEDUP_REMOVED lines=11> */
.L_x_156:
        /* <DEDUP_REMOVED lines=11> */
.L_x_157:
        /* <DEDUP_REMOVED lines=11> */
.L_x_158:
        /* <DEDUP_REMOVED lines=11> */
.L_x_159:
[----:B0-----:R0:W1:Y:S02]  /*6f40*/  SYNCS.PHASECHK.TRANS64.TRYWAIT P0, [R3+URZ], R0 ;  /* 0x00000000030075a7 */ /* 0x001064000800017f */
[----:B-1----:R-:W-:Y:S05]  /*6f50*/  @!P0 NANOSLEEP.SYNCS 0x989680 ;  /* 0x009896800000895d */ /* 0x002fea0003900000 */
[----:B------:R-:W1:Y:S02]  /*6f60*/  @!P0 SYNCS.PHASECHK.TRANS64 P0, [R3+URZ], R0 ;  /* 0x00000000030085a7 */ /* 0x000e64000800007f */
[----:B-1----:R-:W-:Y:S05]  /*6f70*/  @P0 EXIT ;  /* 0x000000000000094d */ /* 0x002fea0003800000 */
[----:B------:R-:W-:Y:S05]  /*6f80*/  BRA `(.L_x_159) ;  /* 0xfffffffc00ec7947 */ /* 0x000fea000383ffff */
.L_x_160:
[----:B------:R-:W-:-:S00]  /*6f90*/  BRA `(.L_x_160) ;  /* 0xfffffffc00fc7947 */ /* 0x000fc0000383ffff */
[----:B------:R-:W-:-:S00]  /*6fa0*/  NOP ;  /* 0x0000000000007918 */ /* 0x000fc00000000000 */
        /* <DEDUP_REMOVED lines=13> */
.L_x_161:


//--------------------- .nv.shared._ZN7cutlass13device_kernelINS_4conv6kernel13ConvUniversalINS1_16ConvProblemShapeILNS1_8OperatorE1ELi3EEENS1_10collective14CollectiveConvINS1_46MainloopSm90TmaGmmaWarpSpecializedImplicitGemmILS5_1ELi9ELi3EN4cute5tupleIJNSA_1CILi1EEESD_SD_EEENS1_36KernelImplicitTmaWarpSpecializedSm90ELi1EEENSB_IJNSC_ILi128EEENSC_ILi64EEENSB_IJSI_EEEEEENS_6half_tESL_NSA_8TiledMMAINSA_8MMA_AtomIJNSA_4SM904GMMA25MMA_64x64x16_F32F16F16_SSILNSP_5MajorE0ELSR_1ELNSP_7ScaleInE1ELSS_1EEEEEENSA_6LayoutISE_NSB_IJNSC_ILi0EEESW_SW_EEEEENSB_IJNSA_10UnderscoreESZ_SZ_EEEEENS7_6detail26Sm90ImplicitGemmTileTraitsINSA_20SM90_TMA_LOAD_IM2COLENSA_14ComposedLayoutINSA_7SwizzleILi3ELi4ELi3EEENSA_18smem_ptr_flag_bitsILi16EEENSV_INSB_IJNSB_IJNSC_ILi8EEENSC_ILi16EEEEEENSB_IJSI_SD_EEENSB_IJSD_NSC_ILi9EEEEEEEEENSB_IJNSB_IJSI_NSC_ILi512EEEEEENSB_IJSD_SW_EEENSB_IJSW_NSC_ILi8192EEEEEEEEEEEEEvEENS13_INSA_13SM90_TMA_LOADENS15_IS17_S19_NSV_INSB_IJS1D_NSB_IJS1A_S1A_EEES1F_EEENSB_IJS1J_S1I_NSB_IJSW_NSC_ILi4096EEEEEEEEEEEEEvEEEENS_8epilogue10collective6detail29Sm90TmaWarpSpecializedAdapterINS21_15DefaultEpilogueISL_NSB_IJNSB_IJllllEEESD_SW_EEES26_NS20_6thread17LinearCombinationISL_Li1EffLNS27_9ScaleType4KindE0ELNS_15FloatRoundStyleE2ESL_EENS_4gemm15EpilogueDefaultEEEEEvvEEEEvNT_6ParamsE --------------------------
	.section	.nv.shared._ZN7cutlass13device_kernelINS_4conv6kernel13ConvUniversalINS1_16ConvProblemShapeILNS1_8OperatorE1ELi3EEENS1_10collective14CollectiveConvINS1_46MainloopSm90TmaGmmaWarpSpecializedImplicitGemmILS5_1ELi9ELi3EN4cute5tupleIJNSA_1CILi1EEESD_SD_EEENS1_36KernelImplicitTmaWarpSpecializedSm90ELi1EEENSB_IJNSC_ILi128EEENSC_ILi64EEENSB_IJSI_EEEEEENS_6half_tESL_NSA_8TiledMMAINSA_8MMA_AtomIJNSA_4SM904GMMA25MMA_64x64x16_F32F16F16_SSILNSP_5MajorE0ELSR_1ELNSP_7ScaleInE1ELSS_1EEEEEENSA_6LayoutISE_NSB_IJNSC_ILi0EEESW_SW_EEEEENSB_IJNSA_10UnderscoreESZ_SZ_EEEEENS7_6detail26Sm90ImplicitGemmTileTraitsINSA_20SM90_TMA_LOAD_IM2COLENSA_14ComposedLayoutINSA_7SwizzleILi3ELi4ELi3EEENSA_18smem_ptr_flag_bitsILi16EEENSV_INSB_IJNSB_IJNSC_ILi8EEENSC_ILi16EEEEEENSB_IJSI_SD_EEENSB_IJSD_NSC_ILi9EEEEEEEEENSB_IJNSB_IJSI_NSC_ILi512EEEEEENSB_IJSD_SW_EEENSB_IJSW_NSC_ILi8192EEEEEEEEEEEEEvEENS13_INSA_13SM90_TMA_LOADENS15_IS17_S19_NSV_INSB_IJS1D_NSB_IJS1A_S1A_EEES1F_EEENSB_IJS1J_S1I_NSB_IJSW_NSC_ILi4096EEEEEEEEEEEEEvEEEENS_8epilogue10collective6detail29Sm90TmaWarpSpecializedAdapterINS21_15DefaultEpilogueISL_NSB_IJNSB_IJllllEEESD_SW_EEES26_NS20_6thread17LinearCombinationISL_Li1EffLNS27_9ScaleType4KindE0ELNS_15FloatRoundStyleE2ESL_EENS_4gemm15EpilogueDefaultEEEEEvvEEEEvNT_6ParamsE,"aw",@nobits
	.sectionflags	@""
	.align	16
	.zero		1024


//--------------------- .nv.shared.reserved.0     --------------------------
	.section	.nv.shared.reserved.0,"aw",@nobits
	.weak		__nv_reservedSMEM_offset_0_alias
	.size		__nv_reservedSMEM_offset_0_alias, 0, 0
	.other		__nv_reservedSMEM_offset_0_alias,@"STO_CUDA_RESERVED_SHARED STV_DEFAULT"
__nv_reservedSMEM_offset_0_alias:
	.zero		0


//--------------------- .nv.global                --------------------------
	.section	.nv.global,"aw",@nobits
.nv.global:
	.type		_ZN39_INTERNAL_fab0868c_4_k_cu_65dfe4e9_28694cute1_E,@object
	.size		_ZN39_INTERNAL_fab0868c_4_k_cu_65dfe4e9_28694cute1_E,(_ZN39_INTERNAL_fab0868c_4_k_cu_65dfe4e9_28694cuda3std3__45__cpo6cbeginE - _ZN39_INTERNAL_fab0868c_4_k_cu_65dfe4e9_28694cute1_E)
_ZN39_INTERNAL_fab0868c_4_k_cu_65dfe4e9_28694cute1_E:
	.zero		1
	.type		_ZN39_INTERNAL_fab0868c_4_k_cu_65dfe4e9_28694cuda3std3__45__cpo6cbeginE,@object
	.size		_ZN39_INTERNAL_fab0868c_4_k_cu_65dfe4e9_28694cuda3std3__45__cpo6cbeginE,(_ZN39_INTERNAL_fab0868c_4_k_cu_65dfe4e9_28694cuda3std3__48in_placeE - _ZN39_INTERNAL_fab0868c_4_k_cu_65dfe4e9_28694cuda3std3__45__cpo6cbeginE)
_ZN39_INTERNAL_fab0868c_4_k_cu_65dfe4e9_28694cuda3std3__45__cpo6cbeginE:
	.zero		1
	.type		_ZN39_INTERNAL_fab0868c_4_k_cu_65dfe4e9_28694cuda3std3__48in_placeE,@object
	.size		_ZN39_INTERNAL_fab0868c_4_k_cu_65dfe4e9_28694cuda3std3__48in_placeE,(_ZN39_INTERNAL_fab0868c_4_k_cu_65dfe4e9_28694cuda3std6ranges3__45__cpo9iter_moveE - _ZN39_INTERNAL_fab0868c_4_k_cu_65dfe4e9_28694cuda3std3__48in_placeE)
_ZN39_INTERNAL_fab0868c_4_k_cu_65dfe4e9_28694cuda3std3__48in_placeE:
	.zero		1
	.type		_ZN39_INTERNAL_fab0868c_4_k_cu_65dfe4e9_28694cuda3std6ranges3__45__cpo9iter_moveE,@object
	.size		_ZN39_INTERNAL_fab0868c_4_k_cu_65dfe4e9_28694cuda3std6ranges3__45__cpo9iter_moveE,(_ZN39_INTERNAL_fab0868c_4_k_cu_65dfe4e9_28694cuda3std3__45__cpo5beginE - _ZN39_INTERNAL_fab0868c_4_k_cu_65dfe4e9_28694cuda3std6ranges3__45__cpo9iter_moveE)
_ZN39_INTERNAL_fab0868c_4_k_cu_65dfe4e9_28694cuda3std6ranges3__45__cpo9iter_moveE:
	.zero		1
	.type		_ZN39_INTERNAL_fab0868c_4_k_cu_65dfe4e9_28694cuda3std3__45__cpo5beginE,@object
	.size		_ZN39_INTERNAL_fab0868c_4_k_cu_65dfe4e9_28694cuda3std3__45__cpo5beginE,(_ZN39_INTERNAL_fab0868c_4_k_cu_65dfe4e9_28694cuda3std3__441_GLOBAL__N__fab0868c_4_k_cu_65dfe4e9_28696ignoreE - _ZN39_INTERNAL_fab0868c_4_k_cu_65dfe4e9_28694cuda3std3__45__cpo5beginE)
_ZN39_INTERNAL_fab0868c_4_k_cu_65dfe4e9_28694cuda3std3__45__cpo5beginE:
	.zero		1
	.type		_ZN39_INTERNAL_fab0868c_4_k_cu_65dfe4e9_28694cuda3std3__441_GLOBAL__N__fab0868c_4_k_cu_65dfe4e9_28696ignoreE,@object
	.size		_ZN39_INTERNAL_fab0868c_4_k_cu_65dfe4e9_28694cuda3std3__441_GLOBAL__N__fab0868c_4_k_cu_65dfe4e9_28696ignoreE,(_ZN39_INTERNAL_fab0868c_4_k_cu_65dfe4e9_28694cute7productE - _ZN39_INTERNAL_fab0868c_4_k_cu_65dfe4e9_28694cuda3std3__441_GLOBAL__N__fab0868c_4_k_cu_65dfe4e9_28696ignoreE)
_ZN39_INTERNAL_fab0868c_4_k_cu_65dfe4e9_28694cuda3std3__441_GLOBAL__N__fab0868c_4_k_cu_65dfe4e9_28696ignoreE:
	.zero		1
	.type		_ZN39_INTERNAL_fab0868c_4_k_cu_65dfe4e9_28694cute7productE,@object
	.size		_ZN39_INTERNAL_fab0868c_4_k_cu_65dfe4e9_28694cute7productE,(_ZN39_INTERNAL_fab0868c_4_k_cu_65dfe4e9_28694cuda3std3__45__cpo3endE - _ZN39_INTERNAL_fab0868c_4_k_cu_65dfe4e9_28694cute7productE)
_ZN39_INTERNAL_fab0868c_4_k_cu_65dfe4e9_28694cute7productE:
	.zero		1
	.type		_ZN39_INTERNAL_fab0868c_4_k_cu_65dfe4e9_28694cuda3std3__45__cpo3endE,@object
	.size		_ZN39_INTERNAL_fab0868c_4_k_cu_65dfe4e9_28694cuda3std3__45__cpo3endE,(_ZN39_INTERNAL_fab0868c_4_k_cu_65dfe4e9_28694cuda3std3__419piecewise_constructE - _ZN39_INTERNAL_fab0868c_4_k_cu_65dfe4e9_28694cuda3std3__45__cpo3endE)
_ZN39_INTERNAL_fab0868c_4_k_cu_65dfe4e9_28694cuda3std3__45__cpo3endE:
	.zero		1
	.type		_ZN39_INTERNAL_fab0868c_4_k_cu_65dfe4e9_28694cuda3std3__419piecewise_constructE,@object
	.size		_ZN39_INTERNAL_fab0868c_4_k_cu_65dfe4e9_28694cuda3std3__419piecewise_constructE,(_ZN39_INTERNAL_fab0868c_4_k_cu_65dfe4e9_28694cuda3std3__45__cpo4cendE - _ZN39_INTERNAL_fab0868c_4_k_cu_65dfe4e9_28694cuda3std3__419piecewise_constructE)
_ZN39_INTERNAL_fab0868c_4_k_cu_65dfe4e9_28694cuda3std3__419piecewise_constructE:
	.zero		1
	.type		_ZN39_INTERNAL_fab0868c_4_k_cu_65dfe4e9_28694cuda3std3__45__cpo4cendE,@object
	.size		_ZN39_INTERNAL_fab0868c_4_k_cu_65dfe4e9_28694cuda3std3__45__cpo4cendE,(_ZN39_INTERNAL_fab0868c_4_k_cu_65dfe4e9_28694cuda3std6ranges3__45__cpo4swapE - _ZN39_INTERNAL_fab0868c_4_k_cu_65dfe4e9_28694cuda3std3__45__cpo4cendE)
_ZN39_INTERNAL_fab0868c_4_k_cu_65dfe4e9_28694cuda3std3__45__cpo4cendE:
	.zero		1
	.type		_ZN39_INTERNAL_fab0868c_4_k_cu_65dfe4e9_28694cuda3std6ranges3__45__cpo4swapE,@object
	.size		_ZN39_INTERNAL_fab0868c_4_k_cu_65dfe4e9_28694cuda3std6ranges3__45__cpo4swapE,(.L_7 - _ZN39_INTERNAL_fab0868c_4_k_cu_65dfe4e9_28694cuda3std6ranges3__45__cpo4swapE)
_ZN39_INTERNAL_fab0868c_4_k_cu_65dfe4e9_28694cuda3std6ranges3__45__cpo4swapE:
	.zero		1
.L_7:


//--------------------- .nv.constant0._ZN7cutlass13device_kernelINS_4conv6kernel13ConvUniversalINS1_16ConvProblemShapeILNS1_8OperatorE1ELi3EEENS1_10collective14CollectiveConvINS1_46MainloopSm90TmaGmmaWarpSpecializedImplicitGemmILS5_1ELi9ELi3EN4cute5tupleIJNSA_1CILi1EEESD_SD_EEENS1_36KernelImplicitTmaWarpSpecializedSm90ELi1EEENSB_IJNSC_ILi128EEENSC_ILi64EEENSB_IJSI_EEEEEENS_6half_tESL_NSA_8TiledMMAINSA_8MMA_AtomIJNSA_4SM904GMMA25MMA_64x64x16_F32F16F16_SSILNSP_5MajorE0ELSR_1ELNSP_7ScaleInE1ELSS_1EEEEEENSA_6LayoutISE_NSB_IJNSC_ILi0EEESW_SW_EEEEENSB_IJNSA_10UnderscoreESZ_SZ_EEEEENS7_6detail26Sm90ImplicitGemmTileTraitsINSA_20SM90_TMA_LOAD_IM2COLENSA_14ComposedLayoutINSA_7SwizzleILi3ELi4ELi3EEENSA_18smem_ptr_flag_bitsILi16EEENSV_INSB_IJNSB_IJNSC_ILi8EEENSC_ILi16EEEEEENSB_IJSI_SD_EEENSB_IJSD_NSC_ILi9EEEEEEEEENSB_IJNSB_IJSI_NSC_ILi512EEEEEENSB_IJSD_SW_EEENSB_IJSW_NSC_ILi8192EEEEEEEEEEEEEvEENS13_INSA_13SM90_TMA_LOADENS15_IS17_S19_NSV_INSB_IJS1D_NSB_IJS1A_S1A_EEES1F_EEENSB_IJS1J_S1I_NSB_IJSW_NSC_ILi4096EEEEEEEEEEEEEvEEEENS_8epilogue10collective6detail29Sm90TmaWarpSpecializedAdapterINS21_15DefaultEpilogueISL_NSB_IJNSB_IJllllEEESD_SW_EEES26_NS20_6thread17LinearCombinationISL_Li1EffLNS27_9ScaleType4KindE0ELNS_15FloatRoundStyleE2ESL_EENS_4gemm15EpilogueDefaultEEEEEvvEEEEvNT_6ParamsE --------------------------
	.section	.nv.constant0._ZN7cutlass13device_kernelINS_4conv6kernel13ConvUniversalINS1_16ConvProblemShapeILNS1_8OperatorE1ELi3EEENS1_10collective14CollectiveConvINS1_46MainloopSm90TmaGmmaWarpSpecializedImplicitGemmILS5_1ELi9ELi3EN4cute5tupleIJNSA_1CILi1EEESD_SD_EEENS1_36KernelImplicitTmaWarpSpecializedSm90ELi1EEENSB_IJNSC_ILi128EEENSC_ILi64EEENSB_IJSI_EEEEEENS_6half_tESL_NSA_8TiledMMAINSA_8MMA_AtomIJNSA_4SM904GMMA25MMA_64x64x16_F32F16F16_SSILNSP_5MajorE0ELSR_1ELNSP_7ScaleInE1ELSS_1EEEEEENSA_6LayoutISE_NSB_IJNSC_ILi0EEESW_SW_EEEEENSB_IJNSA_10UnderscoreESZ_SZ_EEEEENS7_6detail26Sm90ImplicitGemmTileTraitsINSA_20SM90_TMA_LOAD_IM2COLENSA_14ComposedLayoutINSA_7SwizzleILi3ELi4ELi3EEENSA_18smem_ptr_flag_bitsILi16EEENSV_INSB_IJNSB_IJNSC_ILi8EEENSC_ILi16EEEEEENSB_IJSI_SD_EEENSB_IJSD_NSC_ILi9EEEEEEEEENSB_IJNSB_IJSI_NSC_ILi512EEEEEENSB_IJSD_SW_EEENSB_IJSW_NSC_ILi8192EEEEEEEEEEEEEvEENS13_INSA_13SM90_TMA_LOADENS15_IS17_S19_NSV_INSB_IJS1D_NSB_IJS1A_S1A_EEES1F_EEENSB_IJS1J_S1I_NSB_IJSW_NSC_ILi4096EEEEEEEEEEEEEvEEEENS_8epilogue10collective6detail29Sm90TmaWarpSpecializedAdapterINS21_15DefaultEpilogueISL_NSB_IJNSB_IJllllEEESD_SW_EEES26_NS20_6thread17LinearCombinationISL_Li1EffLNS27_9ScaleType4KindE0ELNS_15FloatRoundStyleE2ESL_EENS_4gemm15EpilogueDefaultEEEEEvvEEEEvNT_6ParamsE,"a",@progbits
	.sectionflags	@""
	.align	4
.nv.constant0._ZN7cutlass13device_kernelINS_4conv6kernel13ConvUniversalINS1_16ConvProblemShapeILNS1_8OperatorE1ELi3EEENS1_10collective14CollectiveConvINS1_46MainloopSm90TmaGmmaWarpSpecializedImplicitGemmILS5_1ELi9ELi3EN4cute5tupleIJNSA_1CILi1EEESD_SD_EEENS1_36KernelImplicitTmaWarpSpecializedSm90ELi1EEENSB_IJNSC_ILi128EEENSC_ILi64EEENSB_IJSI_EEEEEENS_6half_tESL_NSA_8TiledMMAINSA_8MMA_AtomIJNSA_4SM904GMMA25MMA_64x64x16_F32F16F16_SSILNSP_5MajorE0ELSR_1ELNSP_7ScaleInE1ELSS_1EEEEEENSA_6LayoutISE_NSB_IJNSC_ILi0EEESW_SW_EEEEENSB_IJNSA_10UnderscoreESZ_SZ_EEEEENS7_6detail26Sm90ImplicitGemmTileTraitsINSA_20SM90_TMA_LOAD_IM2COLENSA_14ComposedLayoutINSA_7SwizzleILi3ELi4ELi3EEENSA_18smem_ptr_flag_bitsILi16EEENSV_INSB_IJNSB_IJNSC_ILi8EEENSC_ILi16EEEEEENSB_IJSI_SD_EEENSB_IJSD_NSC_ILi9EEEEEEEEENSB_IJNSB_IJSI_NSC_ILi512EEEEEENSB_IJSD_SW_EEENSB_IJSW_NSC_ILi8192EEEEEEEEEEEEEvEENS13_INSA_13SM90_TMA_LOADENS15_IS17_S19_NSV_INSB_IJS1D_NSB_IJS1A_S1A_EEES1F_EEENSB_IJS1J_S1I_NSB_IJSW_NSC_ILi4096EEEEEEEEEEEEEvEEEENS_8epilogue10collective6detail29Sm90TmaWarpSpecializedAdapterINS21_15DefaultEpilogueISL_NSB_IJNSB_IJllllEEESD_SW_EEES26_NS20_6thread17LinearCombinationISL_Li1EffLNS27_9ScaleType4KindE0ELNS_15FloatRoundStyleE2ESL_EENS_4gemm15EpilogueDefaultEEEEEvvEEEEvNT_6ParamsE:
	.zero		1664


//--------------------- SYMBOLS --------------------------

	.type		.nv.reservedSmem.offset0,@object
	.size		.nv.reservedSmem.offset0,0x4
